//
// Generated by NVIDIA NVVM Compiler
//
// Compiler Build ID: CL-36424714
// Cuda compilation tools, release 13.0, V13.0.88
// Based on NVVM 20.0.0
//

.version 9.0
.target sm_100
.address_size 64

	// .globl	_Z12galaxyKernelP6float4S0_jjfii
.extern .shared .align 16 .b8 shPosition[];

.visible .entry _Z12galaxyKernelP6float4S0_jjfii(
	.param .u64 .ptr .align 1 _Z12galaxyKernelP6float4S0_jjfii_param_0,
	.param .u64 .ptr .align 1 _Z12galaxyKernelP6float4S0_jjfii_param_1,
	.param .u32 _Z12galaxyKernelP6float4S0_jjfii_param_2,
	.param .u32 _Z12galaxyKernelP6float4S0_jjfii_param_3,
	.param .f32 _Z12galaxyKernelP6float4S0_jjfii_param_4,
	.param .u32 _Z12galaxyKernelP6float4S0_jjfii_param_5,
	.param .u32 _Z12galaxyKernelP6float4S0_jjfii_param_6
)
{
	.reg .pred 	%p<12>;
	.reg .b32 	%r<40>;
	.reg .b32 	%f<258>;
	.reg .b64 	%rd<18>;

	ld.param.u64 	%rd4, [_Z12galaxyKernelP6float4S0_jjfii_param_1];
	ld.param.u32 	%r15, [_Z12galaxyKernelP6float4S0_jjfii_param_2];
	ld.param.u32 	%r16, [_Z12galaxyKernelP6float4S0_jjfii_param_3];
	ld.param.u32 	%r17, [_Z12galaxyKernelP6float4S0_jjfii_param_5];
	ld.param.u32 	%r18, [_Z12galaxyKernelP6float4S0_jjfii_param_6];
	cvta.to.global.u64 	%rd5, %rd4;
	mov.u32 	%r19, %ctaid.x;
	mov.u32 	%r1, %ntid.x;
	mov.u32 	%r2, %tid.x;
	mad.lo.s32 	%r20, %r19, %r1, %r2;
	mov.u32 	%r21, %ctaid.y;
	mov.u32 	%r22, %ntid.y;
	mov.u32 	%r3, %tid.y;
	mad.lo.s32 	%r23, %r21, %r22, %r3;
	mad.lo.s32 	%r4, %r15, %r23, %r20;
	mul.lo.s32 	%r24, %r16, %r15;
	add.s32 	%r5, %r24, %r4;
	div.u32 	%r6, %r24, %r17;
	mul.lo.s32 	%r7, %r6, %r18;
	mul.wide.u32 	%rd6, %r4, 16;
	add.s64 	%rd1, %rd5, %rd6;
	ld.global.v4.f32 	{%f1, %f2, %f3, %f4}, [%rd1];
	mul.wide.u32 	%rd7, %r5, 16;
	add.s64 	%rd2, %rd5, %rd7;
	ld.global.v4.f32 	{%f5, %f6, %f7, %f8}, [%rd2];
	setp.lt.u32 	%p1, %r6, 256;
	mov.f32 	%f233, 0f00000000;
	mov.f32 	%f232, %f233;
	mov.f32 	%f231, %f233;
	@%p1 bra 	$L__BB0_21;
	mad.lo.s32 	%r26, %r3, %r1, %r2;
	add.s32 	%r8, %r7, %r26;
	shr.u32 	%r9, %r6, 8;
	mov.f32 	%f231, 0f00000000;
	mov.b32 	%r38, 0;
	mov.f32 	%f232, %f231;
	mov.f32 	%f233, %f231;
$L__BB0_2:
	ld.param.u64 	%rd17, [_Z12galaxyKernelP6float4S0_jjfii_param_1];
	shl.b32 	%r28, %r38, 8;
	add.s32 	%r29, %r8, %r28;
	cvta.to.global.u64 	%rd8, %rd17;
	mul.wide.u32 	%rd9, %r29, 16;
	add.s64 	%rd10, %rd8, %rd9;
	ld.global.v4.f32 	{%f101, %f102, %f103, %f104}, [%rd10];
	mad.lo.s32 	%r33, %r3, %r1, %r2;
	shl.b32 	%r34, %r33, 4;
	mov.u32 	%r35, shPosition;
	add.s32 	%r36, %r35, %r34;
	st.shared.v4.f32 	[%r36], {%f101, %f102, %f103, %f104};
	bar.sync 	0;
	mov.b32 	%r39, 64;
$L__BB0_3:
	.pragma "nounroll";
	mov.u32 	%r37, shPosition;
	add.s32 	%r12, %r37, %r39;
	.pragma "used_bytes_mask 4095";
	ld.shared.v4.f32 	{%f105, %f106, %f107, %f108}, [%r12+-64];
	sub.f32 	%f15, %f105, %f1;
	sub.f32 	%f16, %f106, %f2;
	sub.f32 	%f17, %f107, %f3;
	mul.f32 	%f109, %f16, %f16;
	fma.rn.f32 	%f110, %f15, %f15, %f109;
	fma.rn.f32 	%f111, %f17, %f17, %f110;
	add.f32 	%f112, %f111, 0f3C23D70A;
	sqrt.rn.f32 	%f113, %f112;
	mul.f32 	%f114, %f113, %f113;
	mul.f32 	%f18, %f113, %f114;
	setp.lt.f32 	%p2, %f18, 0f3F800000;
	@%p2 bra 	$L__BB0_5;
	div.rn.f32 	%f115, %f4, %f18;
	mul.f32 	%f116, %f15, %f115;
	fma.rn.f32 	%f231, %f116, 0f3F2B851F, %f231;
	mul.f32 	%f117, %f16, %f115;
	fma.rn.f32 	%f232, %f117, 0f3F2B851F, %f232;
	mul.f32 	%f118, %f17, %f115;
	fma.rn.f32 	%f233, %f118, 0f3F2B851F, %f233;
$L__BB0_5:
	.pragma "used_bytes_mask 4095";
	ld.shared.v4.f32 	{%f119, %f120, %f121, %f122}, [%r12+-48];
	sub.f32 	%f25, %f119, %f1;
	sub.f32 	%f26, %f120, %f2;
	sub.f32 	%f27, %f121, %f3;
	mul.f32 	%f123, %f26, %f26;
	fma.rn.f32 	%f124, %f25, %f25, %f123;
	fma.rn.f32 	%f125, %f27, %f27, %f124;
	add.f32 	%f126, %f125, 0f3C23D70A;
	sqrt.rn.f32 	%f127, %f126;
	mul.f32 	%f128, %f127, %f127;
	mul.f32 	%f28, %f127, %f128;
	setp.lt.f32 	%p3, %f28, 0f3F800000;
	@%p3 bra 	$L__BB0_7;
	div.rn.f32 	%f129, %f4, %f28;
	mul.f32 	%f130, %f25, %f129;
	fma.rn.f32 	%f231, %f130, 0f3F2B851F, %f231;
	mul.f32 	%f131, %f26, %f129;
	fma.rn.f32 	%f232, %f131, 0f3F2B851F, %f232;
	mul.f32 	%f132, %f27, %f129;
	fma.rn.f32 	%f233, %f132, 0f3F2B851F, %f233;
$L__BB0_7:
	.pragma "used_bytes_mask 4095";
	ld.shared.v4.f32 	{%f133, %f134, %f135, %f136}, [%r12+-32];
	sub.f32 	%f35, %f133, %f1;
	sub.f32 	%f36, %f134, %f2;
	sub.f32 	%f37, %f135, %f3;
	mul.f32 	%f137, %f36, %f36;
	fma.rn.f32 	%f138, %f35, %f35, %f137;
	fma.rn.f32 	%f139, %f37, %f37, %f138;
	add.f32 	%f140, %f139, 0f3C23D70A;
	sqrt.rn.f32 	%f141, %f140;
	mul.f32 	%f142, %f141, %f141;
	mul.f32 	%f38, %f141, %f142;
	setp.lt.f32 	%p4, %f38, 0f3F800000;
	@%p4 bra 	$L__BB0_9;
	div.rn.f32 	%f143, %f4, %f38;
	mul.f32 	%f144, %f35, %f143;
	fma.rn.f32 	%f231, %f144, 0f3F2B851F, %f231;
	mul.f32 	%f145, %f36, %f143;
	fma.rn.f32 	%f232, %f145, 0f3F2B851F, %f232;
	mul.f32 	%f146, %f37, %f143;
	fma.rn.f32 	%f233, %f146, 0f3F2B851F, %f233;
$L__BB0_9:
	.pragma "used_bytes_mask 4095";
	ld.shared.v4.f32 	{%f147, %f148, %f149, %f150}, [%r12+-16];
	sub.f32 	%f45, %f147, %f1;
	sub.f32 	%f46, %f148, %f2;
	sub.f32 	%f47, %f149, %f3;
	mul.f32 	%f151, %f46, %f46;
	fma.rn.f32 	%f152, %f45, %f45, %f151;
	fma.rn.f32 	%f153, %f47, %f47, %f152;
	add.f32 	%f154, %f153, 0f3C23D70A;
	sqrt.rn.f32 	%f155, %f154;
	mul.f32 	%f156, %f155, %f155;
	mul.f32 	%f48, %f155, %f156;
	setp.lt.f32 	%p5, %f48, 0f3F800000;
	@%p5 bra 	$L__BB0_11;
	div.rn.f32 	%f157, %f4, %f48;
	mul.f32 	%f158, %f45, %f157;
	fma.rn.f32 	%f231, %f158, 0f3F2B851F, %f231;
	mul.f32 	%f159, %f46, %f157;
	fma.rn.f32 	%f232, %f159, 0f3F2B851F, %f232;
	mul.f32 	%f160, %f47, %f157;
	fma.rn.f32 	%f233, %f160, 0f3F2B851F, %f233;
$L__BB0_11:
	.pragma "used_bytes_mask 4095";
	ld.shared.v4.f32 	{%f161, %f162, %f163, %f164}, [%r12];
	sub.f32 	%f55, %f161, %f1;
	sub.f32 	%f56, %f162, %f2;
	sub.f32 	%f57, %f163, %f3;
	mul.f32 	%f165, %f56, %f56;
	fma.rn.f32 	%f166, %f55, %f55, %f165;
	fma.rn.f32 	%f167, %f57, %f57, %f166;
	add.f32 	%f168, %f167, 0f3C23D70A;
	sqrt.rn.f32 	%f169, %f168;
	mul.f32 	%f170, %f169, %f169;
	mul.f32 	%f58, %f169, %f170;
	setp.lt.f32 	%p6, %f58, 0f3F800000;
	@%p6 bra 	$L__BB0_13;
	div.rn.f32 	%f171, %f4, %f58;
	mul.f32 	%f172, %f55, %f171;
	fma.rn.f32 	%f231, %f172, 0f3F2B851F, %f231;
	mul.f32 	%f173, %f56, %f171;
	fma.rn.f32 	%f232, %f173, 0f3F2B851F, %f232;
	mul.f32 	%f174, %f57, %f171;
	fma.rn.f32 	%f233, %f174, 0f3F2B851F, %f233;
$L__BB0_13:
	.pragma "used_bytes_mask 4095";
	ld.shared.v4.f32 	{%f175, %f176, %f177, %f178}, [%r12+16];
	sub.f32 	%f65, %f175, %f1;
	sub.f32 	%f66, %f176, %f2;
	sub.f32 	%f67, %f177, %f3;
	mul.f32 	%f179, %f66, %f66;
	fma.rn.f32 	%f180, %f65, %f65, %f179;
	fma.rn.f32 	%f181, %f67, %f67, %f180;
	add.f32 	%f182, %f181, 0f3C23D70A;
	sqrt.rn.f32 	%f183, %f182;
	mul.f32 	%f184, %f183, %f183;
	mul.f32 	%f68, %f183, %f184;
	setp.lt.f32 	%p7, %f68, 0f3F800000;
	@%p7 bra 	$L__BB0_15;
	div.rn.f32 	%f185, %f4, %f68;
	mul.f32 	%f186, %f65, %f185;
	fma.rn.f32 	%f231, %f186, 0f3F2B851F, %f231;
	mul.f32 	%f187, %f66, %f185;
	fma.rn.f32 	%f232, %f187, 0f3F2B851F, %f232;
	mul.f32 	%f188, %f67, %f185;
	fma.rn.f32 	%f233, %f188, 0f3F2B851F, %f233;
$L__BB0_15:
	.pragma "used_bytes_mask 4095";
	ld.shared.v4.f32 	{%f189, %f190, %f191, %f192}, [%r12+32];
	sub.f32 	%f75, %f189, %f1;
	sub.f32 	%f76, %f190, %f2;
	sub.f32 	%f77, %f191, %f3;
	mul.f32 	%f193, %f76, %f76;
	fma.rn.f32 	%f194, %f75, %f75, %f193;
	fma.rn.f32 	%f195, %f77, %f77, %f194;
	add.f32 	%f196, %f195, 0f3C23D70A;
	sqrt.rn.f32 	%f197, %f196;
	mul.f32 	%f198, %f197, %f197;
	mul.f32 	%f78, %f197, %f198;
	setp.lt.f32 	%p8, %f78, 0f3F800000;
	@%p8 bra 	$L__BB0_17;
	div.rn.f32 	%f199, %f4, %f78;
	mul.f32 	%f200, %f75, %f199;
	fma.rn.f32 	%f231, %f200, 0f3F2B851F, %f231;
	mul.f32 	%f201, %f76, %f199;
	fma.rn.f32 	%f232, %f201, 0f3F2B851F, %f232;
	mul.f32 	%f202, %f77, %f199;
	fma.rn.f32 	%f233, %f202, 0f3F2B851F, %f233;
$L__BB0_17:
	.pragma "used_bytes_mask 4095";
	ld.shared.v4.f32 	{%f203, %f204, %f205, %f206}, [%r12+48];
	sub.f32 	%f85, %f203, %f1;
	sub.f32 	%f86, %f204, %f2;
	sub.f32 	%f87, %f205, %f3;
	mul.f32 	%f207, %f86, %f86;
	fma.rn.f32 	%f208, %f85, %f85, %f207;
	fma.rn.f32 	%f209, %f87, %f87, %f208;
	add.f32 	%f210, %f209, 0f3C23D70A;
	sqrt.rn.f32 	%f211, %f210;
	mul.f32 	%f212, %f211, %f211;
	mul.f32 	%f88, %f211, %f212;
	setp.lt.f32 	%p9, %f88, 0f3F800000;
	@%p9 bra 	$L__BB0_19;
	div.rn.f32 	%f213, %f4, %f88;
	mul.f32 	%f214, %f85, %f213;
	fma.rn.f32 	%f231, %f214, 0f3F2B851F, %f231;
	mul.f32 	%f215, %f86, %f213;
	fma.rn.f32 	%f232, %f215, 0f3F2B851F, %f232;
	mul.f32 	%f216, %f87, %f213;
	fma.rn.f32 	%f233, %f216, 0f3F2B851F, %f233;
$L__BB0_19:
	add.s32 	%r39, %r39, 128;
	setp.ne.s32 	%p10, %r39, 4160;
	@%p10 bra 	$L__BB0_3;
	bar.sync 	0;
	add.s32 	%r38, %r38, 1;
	setp.lt.u32 	%p11, %r38, %r9;
	@%p11 bra 	$L__BB0_2;
$L__BB0_21:
	ld.param.f32 	%f224, [_Z12galaxyKernelP6float4S0_jjfii_param_4];
	ld.param.u64 	%rd16, [_Z12galaxyKernelP6float4S0_jjfii_param_0];
	cvta.to.global.u64 	%rd11, %rd16;
	fma.rn.f32 	%f217, %f224, %f231, %f5;
	fma.rn.f32 	%f218, %f224, %f232, %f6;
	fma.rn.f32 	%f219, %f224, %f233, %f7;
	fma.rn.f32 	%f220, %f224, %f217, %f1;
	fma.rn.f32 	%f221, %f224, %f218, %f2;
	fma.rn.f32 	%f222, %f224, %f219, %f3;
	bar.sync 	0;
	st.global.v4.f32 	[%rd1], {%f220, %f221, %f222, %f4};
	st.global.v4.f32 	[%rd2], {%f217, %f218, %f219, %f8};
	mul.wide.u32 	%rd12, %r4, 16;
	add.s64 	%rd13, %rd11, %rd12;
	mov.f32 	%f223, 0f3F800000;
	st.global.v4.f32 	[%rd13], {%f220, %f221, %f222, %f223};
	mul.wide.u32 	%rd14, %r5, 16;
	add.s64 	%rd15, %rd11, %rd14;
	st.global.v4.f32 	[%rd15], {%f217, %f218, %f219, %f8};
	ret;

}


// ===== COMPILED SASS (sm_100) =====

	.target	sm_100

	.elftype	@"ET_EXEC"


//--------------------- .note.nv.tkinfo           --------------------------
	.section	.note.nv.tkinfo,"",@"SHT_NOTE"
	.sectionflags	@"SHF_NOTE_NV_TKINFO"
	.tkinfo
        /*0018*/ 	.word	0x00000002
        /*0030*/ 	.string	""
        /*0030*/ 	.string	"ptxas"
        /*0030*/ 	.string	"Cuda compilation tools, release 13.0, V13.0.88"
        /*0030*/ 	.string	"Build cuda_13.0.r13.0/compiler.36424714_0"
        /*0030*/ 	.string	"-arch sm_100 -m 64 "



//--------------------- .note.nv.cuinfo           --------------------------
	.section	.note.nv.cuinfo,"",@"SHT_NOTE"
	.sectionflags	@"SHF_NOTE_NV_CUINFO"
        /*0018*/ 	.short	0x0002
        /*001a*/ 	.short	0x0064
        /*001c*/ 	.short	0x0082
	.zero		2


//--------------------- .nv.info                  --------------------------
	.section	.nv.info,"",@"SHT_CUDA_INFO"
	.align	4


	//----- nvinfo : EIATTR_REGCOUNT
	.align		4
        /*0000*/ 	.byte	0x04, 0x2f
        /*0002*/ 	.short	(.L_1 - .L_0)
	.align		4
.L_0:
        /*0004*/ 	.word	index@(_Z12galaxyKernelP6float4S0_jjfii)
        /*0008*/ 	.word	0x00000024


	//----- nvinfo : EIATTR_FRAME_SIZE
	.align		4
.L_1:
        /*000c*/ 	.byte	0x04, 0x11
        /*000e*/ 	.short	(.L_3 - .L_2)
	.align		4
.L_2:
        /*0010*/ 	.word	index@($__internal_1_$__cuda_sm3x_div_rn_noftz_f32_slowpath)
        /*0014*/ 	.word	0x00000000


	//----- nvinfo : EIATTR_FRAME_SIZE
	.align		4
.L_3:
        /*0018*/ 	.byte	0x04, 0x11
        /*001a*/ 	.short	(.L_5 - .L_4)
	.align		4
.L_4:
        /*001c*/ 	.word	index@($__internal_0_$__cuda_sm20_sqrt_rn_f32_slowpath)
        /*0020*/ 	.word	0x00000000


	//----- nvinfo : EIATTR_FRAME_SIZE
	.align		4
.L_5:
        /*0024*/ 	.byte	0x04, 0x11
        /*0026*/ 	.short	(.L_7 - .L_6)
	.align		4
.L_6:
        /*0028*/ 	.word	index@(_Z12galaxyKernelP6float4S0_jjfii)
        /*002c*/ 	.word	0x00000000


	//----- nvinfo : EIATTR_MIN_STACK_SIZE
	.align		4
.L_7:
        /*0030*/ 	.byte	0x04, 0x12
        /*0032*/ 	.short	(.L_9 - .L_8)
	.align		4
.L_8:
        /*0034*/ 	.word	index@(_Z12galaxyKernelP6float4S0_jjfii)
        /*0038*/ 	.word	0x00000000
.L_9:


//--------------------- .nv.compat                --------------------------
	.section	.nv.compat,"",@"SHT_CUDA_COMPAT_INFO"
	.align	4
        /*0000*/ 	.byte	0x02, 0x09, 0x00, 0x00, 0x02, 0x02, 0x01, 0x00, 0x02, 0x05, 0x05, 0x00, 0x03, 0x07, 0x01, 0x01
        /*0010*/ 	.byte	0x02, 0x03, 0x00, 0x00, 0x02, 0x06, 0x01, 0x00, 0x04, 0x0b, 0x08, 0x00, 0x01, 0x00, 0x00, 0x00
        /*0020*/ 	.byte	0x00, 0x00, 0x00, 0x00


//--------------------- .nv.info._Z12galaxyKernelP6float4S0_jjfii --------------------------
	.section	.nv.info._Z12galaxyKernelP6float4S0_jjfii,"",@"SHT_CUDA_INFO"
	.sectionflags	@""
	.align	4


	//----- nvinfo : EIATTR_CUDA_API_VERSION
	.align		4
        /*0000*/ 	.byte	0x04, 0x37
        /*0002*/ 	.short	(.L_11 - .L_10)
.L_10:
        /*0004*/ 	.word	0x00000082


	//----- nvinfo : EIATTR_KPARAM_INFO
	.align		4
.L_11:
        /*0008*/ 	.byte	0x04, 0x17
        /*000a*/ 	.short	(.L_13 - .L_12)
.L_12:
        /*000c*/ 	.word	0x00000000
        /*0010*/ 	.short	0x0006
        /*0012*/ 	.short	0x0020
        /*0014*/ 	.byte	0x00, 0xf0, 0x11, 0x00


	//----- nvinfo : EIATTR_KPARAM_INFO
	.align		4
.L_13:
        /*0018*/ 	.byte	0x04, 0x17
        /*001a*/ 	.short	(.L_15 - .L_14)
.L_14:
        /*001c*/ 	.word	0x00000000
        /*0020*/ 	.short	0x0005
        /*0022*/ 	.short	0x001c
        /*0024*/ 	.byte	0x00, 0xf0, 0x11, 0x00


	//----- nvinfo : EIATTR_KPARAM_INFO
	.align		4
.L_15:
        /*0028*/ 	.byte	0x04, 0x17
        /*002a*/ 	.short	(.L_17 - .L_16)
.L_16:
        /*002c*/ 	.word	0x00000000
        /*0030*/ 	.short	0x0004
        /*0032*/ 	.short	0x0018
        /*0034*/ 	.byte	0x00, 0xf0, 0x11, 0x00


	//----- nvinfo : EIATTR_KPARAM_INFO
	.align		4
.L_17:
        /*0038*/ 	.byte	0x04, 0x17
        /*003a*/ 	.short	(.L_19 - .L_18)
.L_18:
        /*003c*/ 	.word	0x00000000
        /*0040*/ 	.short	0x0003
        /*0042*/ 	.short	0x0014
        /*0044*/ 	.byte	0x00, 0xf0, 0x11, 0x00


	//----- nvinfo : EIATTR_KPARAM_INFO
	.align		4
.L_19:
        /*0048*/ 	.byte	0x04, 0x17
        /*004a*/ 	.short	(.L_21 - .L_20)
.L_20:
        /*004c*/ 	.word	0x00000000
        /*0050*/ 	.short	0x0002
        /*0052*/ 	.short	0x0010
        /*0054*/ 	.byte	0x00, 0xf0, 0x11, 0x00


	//----- nvinfo : EIATTR_KPARAM_INFO
	.align		4
.L_21:
        /*0058*/ 	.byte	0x04, 0x17
        /*005a*/ 	.short	(.L_23 - .L_22)
.L_22:
        /*005c*/ 	.word	0x00000000
        /*0060*/ 	.short	0x0001
        /*0062*/ 	.short	0x0008
        /*0064*/ 	.byte	0x00, 0xf5, 0x21, 0x00


	//----- nvinfo : EIATTR_KPARAM_INFO
	.align		4
.L_23:
        /*0068*/ 	.byte	0x04, 0x17
        /*006a*/ 	.short	(.L_25 - .L_24)
.L_24:
        /*006c*/ 	.word	0x00000000
        /*0070*/ 	.short	0x0000
        /*0072*/ 	.short	0x0000
        /*0074*/ 	.byte	0x00, 0xf5, 0x21, 0x00


	//----- nvinfo : EIATTR_SPARSE_MMA_MASK
	.align		4
.L_25:
        /*0078*/ 	.byte	0x03, 0x50
        /*007a*/ 	.short	0x0000


	//----- nvinfo : EIATTR_MAXREG_COUNT
	.align		4
        /*007c*/ 	.byte	0x03, 0x1b
        /*007e*/ 	.short	0x00ff


	//----- nvinfo : EIATTR_NUM_BARRIERS
	.align		4
        /*0080*/ 	.byte	0x02, 0x4c
        /*0082*/ 	.byte	0x01
	.zero		1


	//----- nvinfo : EIATTR_MERCURY_ISA_VERSION
	.align		4
        /*0084*/ 	.byte	0x03, 0x5f
        /*0086*/ 	.short	0x0101


	//----- nvinfo : EIATTR_UNUSED_LOAD_BYTE_OFFSET
	.align		4
        /*0088*/ 	.byte	0x04, 0x44
        /*008a*/ 	.short	(.L_27 - .L_26)


	//   ....[0]....
.L_26:
        /*008c*/ 	.word	0x00000490
        /*0090*/ 	.word	0x00000fff


	//   ....[1]....
        /*0094*/ 	.word	0x00000780
        /*0098*/ 	.word	0x00000fff


	//   ....[2]....
        /*009c*/ 	.word	0x00000a50
        /*00a0*/ 	.word	0x00000fff


	//   ....[3]....
        /*00a4*/ 	.word	0x00000d20
        /*00a8*/ 	.word	0x00000fff


	//   ....[4]....
        /*00ac*/ 	.word	0x00000ff0
        /*00b0*/ 	.word	0x00000fff


	//   ....[5]....
        /*00b4*/ 	.word	0x000012c0
        /*00b8*/ 	.word	0x00000fff


	//   ....[6]....
        /*00bc*/ 	.word	0x00001590
        /*00c0*/ 	.word	0x00000fff


	//   ....[7]....
        /*00c4*/ 	.word	0x00001860
        /*00c8*/ 	.word	0x00000fff


	//----- nvinfo : EIATTR_VRC_CTA_INIT_COUNT
	.align		4
.L_27:
        /*00cc*/ 	.byte	0x02, 0x4a
	.zero		1
	.zero		1


	//----- nvinfo : EIATTR_EXIT_INSTR_OFFSETS
	.align		4
        /*00d0*/ 	.byte	0x04, 0x1c
        /*00d2*/ 	.short	(.L_29 - .L_28)


	//   ....[0]....
.L_28:
        /*00d4*/ 	.word	0x00001cd0


	//----- nvinfo : EIATTR_CRS_STACK_SIZE
	.align		4
.L_29:
        /*00d8*/ 	.byte	0x04, 0x1e
        /*00da*/ 	.short	(.L_31 - .L_30)
.L_30:
        /*00dc*/ 	.word	0x00000000


	//----- nvinfo : EIATTR_CBANK_PARAM_SIZE
	.align		4
.L_31:
        /*00e0*/ 	.byte	0x03, 0x19
        /*00e2*/ 	.short	0x0024


	//----- nvinfo : EIATTR_PARAM_CBANK
	.align		4
        /*00e4*/ 	.byte	0x04, 0x0a
        /*00e6*/ 	.short	(.L_33 - .L_32)
	.align		4
.L_32:
        /*00e8*/ 	.word	index@(.nv.constant0._Z12galaxyKernelP6float4S0_jjfii)
        /*00ec*/ 	.short	0x0380
        /*00ee*/ 	.short	0x0024


	//----- nvinfo : EIATTR_SW_WAR
	.align		4
.L_33:
        /*00f0*/ 	.byte	0x04, 0x36
        /*00f2*/ 	.short	(.L_35 - .L_34)
.L_34:
        /*00f4*/ 	.word	0x00000008
.L_35:


//--------------------- .nv.callgraph             --------------------------
	.section	.nv.callgraph,"",@"SHT_CUDA_CALLGRAPH"
	.align	4
	.sectionentsize	8
	.align		4
        /*0000*/ 	.word	0x00000000
	.align		4
        /*0004*/ 	.word	0xffffffff
	.align		4
        /*0008*/ 	.word	0x00000000
	.align		4
        /*000c*/ 	.word	0xfffffffe
	.align		4
        /*0010*/ 	.word	0x00000000
	.align		4
        /*0014*/ 	.word	0xfffffffd
	.align		4
        /*0018*/ 	.word	0x00000000
	.align		4
        /*001c*/ 	.word	0xfffffffc


//--------------------- .text._Z12galaxyKernelP6float4S0_jjfii --------------------------
	.section	.text._Z12galaxyKernelP6float4S0_jjfii,"ax",@progbits
	.align	128
        .global         _Z12galaxyKernelP6float4S0_jjfii
        .type           _Z12galaxyKernelP6float4S0_jjfii,@function
        .size           _Z12galaxyKernelP6float4S0_jjfii,(.L_x_73 - _Z12galaxyKernelP6float4S0_jjfii)
        .other          _Z12galaxyKernelP6float4S0_jjfii,@"STO_CUDA_ENTRY STV_DEFAULT"
_Z12galaxyKernelP6float4S0_jjfii:
.text._Z12galaxyKernelP6float4S0_jjfii:
[----:B------:R-:W-:Y:S01]  /*0000*/  LDC R1, c[0x0][0x37c] ;  /* 0x0000df00ff017b82 */ /* 0x000fe20000000800 */
[----:B------:R-:W0:Y:S01]  /*0010*/  S2R R0, SR_TID.X ;  /* 0x0000000000007919 */ /* 0x000e220000002100 */
[----:B------:R-:W0:Y:S06]  /*0020*/  LDCU UR9, c[0x0][0x360] ;  /* 0x00006c00ff0977ac */ /* 0x000e2c0008000800 */
[----:B------:R-:W1:Y:S01]  /*0030*/  S2UR UR4, SR_CTAID.Y ;  /* 0x00000000000479c3 */ /* 0x000e620000002600 */
[----:B------:R-:W0:Y:S01]  /*0040*/  S2R R5, SR_CTAID.X ;  /* 0x0000000000057919 */ /* 0x000e220000002500 */
[----:B------:R-:W2:Y:S01]  /*0050*/  LDCU.64 UR12, c[0x0][0x390] ;  /* 0x00007200ff0c77ac */ /* 0x000ea20008000a00 */
[----:B------:R-:W1:Y:S01]  /*0060*/  S2R R3, SR_TID.Y ;  /* 0x0000000000037919 */ /* 0x000e620000002200 */
[----:B------:R-:W3:Y:S04]  /*0070*/  LDCU.64 UR10, c[0x0][0x358] ;  /* 0x00006b00ff0a77ac */ /* 0x000ee80008000a00 */
[----:B------:R-:W1:Y:S01]  /*0080*/  LDC R2, c[0x0][0x364] ;  /* 0x0000d900ff027b82 */ /* 0x000e620000000800 */
[----:B------:R-:W4:Y:S07]  /*0090*/  LDCU UR8, c[0x0][0x39c] ;  /* 0x00007380ff0877ac */ /* 0x000f2e0008000800 */
[----:B------:R-:W3:Y:S01]  /*00a0*/  LDC.64 R22, c[0x0][0x388] ;  /* 0x0000e200ff167b82 */ /* 0x000ee20000000a00 */
[----:B--2---:R-:W-:Y:S01]  /*00b0*/  UIMAD UR6, UR12, UR13, URZ ;  /* 0x0000000d0c0672a4 */ /* 0x004fe2000f8e02ff */
[----:B0-----:R-:W-:-:S02]  /*00c0*/  IMAD R20, R5, UR9, R0 ;  /* 0x0000000905147c24 */ /* 0x001fc4000f8e0200 */
[----:B-1----:R-:W-:-:S04]  /*00d0*/  IMAD R5, R2, UR4, R3 ;  /* 0x0000000402057c24 */ /* 0x002fc8000f8e0203 */
[----:B------:R-:W-:-:S04]  /*00e0*/  IMAD R20, R5, UR12, R20 ;  /* 0x0000000c05147c24 */ /* 0x000fc8000f8e0214 */
[C---:B---3--:R-:W-:Y:S01]  /*00f0*/  IMAD.WIDE.U32 R24, R20.reuse, 0x10, R22 ;  /* 0x0000001014187825 */ /* 0x048fe200078e0016 */
[----:B------:R-:W-:-:S04]  /*0100*/  IADD3 R6, PT, PT, R20, UR6, RZ ;  /* 0x0000000614067c10 */ /* 0x000fc8000fffe0ff */
[----:B------:R0:W5:Y:S01]  /*0110*/  LDG.E.128 R8, desc[UR10][R24.64] ;  /* 0x0000000a18087981 */ /* 0x000162000c1e1d00 */
[----:B------:R-:W-:-:S05]  /*0120*/  IMAD.WIDE.U32 R22, R6, 0x10, R22 ;  /* 0x0000001006167825 */ /* 0x000fca00078e0016 */
[----:B------:R0:W5:Y:S01]  /*0130*/  LDG.E.128 R12, desc[UR10][R22.64] ;  /* 0x0000000a160c7981 */ /* 0x000162000c1e1d00 */
[----:B----4-:R-:W1:Y:S08]  /*0140*/  I2F.U32.RP R2, UR8 ;  /* 0x0000000800027d06 */ /* 0x010e700008209000 */
[----:B-1----:R-:W1:Y:S02]  /*0150*/  MUFU.RCP R2, R2 ;  /* 0x0000000200027308 */ /* 0x002e640000001000 */
[----:B-1----:R-:W-:-:S06]  /*0160*/  IADD3 R4, PT, PT, R2, 0xffffffe, RZ ;  /* 0x0ffffffe02047810 */ /* 0x002fcc0007ffe0ff */
[----:B------:R-:W1:Y:S02]  /*0170*/  F2I.FTZ.U32.TRUNC.NTZ R4, R4 ;  /* 0x0000000400047305 */ /* 0x000e64000021f000 */
[----:B-1----:R-:W-:Y:S01]  /*0180*/  R2UR UR5, R4 ;  /* 0x00000000040572ca */ /* 0x002fe200000e0000 */
[----:B------:R-:W-:-:S12]  /*0190*/  UMOV UR4, URZ ;  /* 0x000000ff00047c82 */ /* 0x000fd80008000000 */
[----:B------:R-:W-:-:S04]  /*01a0*/  UIADD3 UR7, UPT, UPT, URZ, -UR5, URZ ;  /* 0x80000005ff077290 */ /* 0x000fc8000fffe0ff */
[----:B------:R-:W-:-:S04]  /*01b0*/  UIMAD UR7, UR7, UR8, URZ ;  /* 0x00000008070772a4 */ /* 0x000fc8000f8e02ff */
[----:B------:R-:W-:-:S04]  /*01c0*/  UIMAD.WIDE.U32 UR4, UR5, UR7, UR4 ;  /* 0x00000007050472a5 */ /* 0x000fc8000f8e0004 */
[----:B------:R-:W-:-:S04]  /*01d0*/  UIMAD.WIDE.U32 UR4, UR5, UR6, URZ ;  /* 0x00000006050472a5 */ /* 0x000fc8000f8e00ff */
[----:B------:R-:W-:-:S04]  /*01e0*/  UIADD3 UR4, UPT, UPT, -UR5, URZ, URZ ;  /* 0x000000ff05047290 */ /* 0x000fc8000fffe1ff */
[----:B------:R-:W-:-:S04]  /*01f0*/  UIMAD UR6, UR8, UR4, UR6 ;  /* 0x00000004080672a4 */ /* 0x000fc8000f8e0206 */
[----:B------:R-:W-:Y:S02]  /*0200*/  UISETP.GE.U32.AND UP0, UPT, UR6, UR8, UPT ;  /* 0x000000080600728c */ /* 0x000fe4000bf06070 */
[----:B------:R-:W-:-:S09]  /*0210*/  UISETP.NE.U32.AND UP2, UPT, UR8, URZ, UPT ;  /* 0x000000ff0800728c */ /* 0x000fd2000bf45070 */
[----:B------:R-:W-:-:S04]  /*0220*/  @UP0 UIADD3 UR6, UPT, UPT, UR6, -UR8, URZ ;  /* 0x8000000806060290 */ /* 0x000fc8000fffe0ff */
[----:B------:R-:W-:Y:S02]  /*0230*/  UISETP.GE.U32.AND UP1, UPT, UR6, UR8, UPT ;  /* 0x000000080600728c */ /* 0x000fe4000bf26070 */
[----:B------:R-:W-:-:S09]  /*0240*/  @UP0 UIADD3 UR5, UPT, UPT, UR5, 0x1, URZ ;  /* 0x0000000105050890 */ /* 0x000fd2000fffe0ff */
[----:B------:R-:W-:Y:S02]  /*0250*/  @UP1 UIADD3 UR5, UPT, UPT, UR5, 0x1, URZ ;  /* 0x0000000105051890 */ /* 0x000fe4000fffe0ff */
[----:B------:R-:W-:-:S04]  /*0260*/  @!UP2 ULOP3.LUT UR5, URZ, UR8, URZ, 0x33, !UPT ;  /* 0x00000008ff05a292 */ /* 0x000fc8000f8e33ff */
[----:B------:R-:W-:Y:S01]  /*0270*/  UISETP.GE.U32.AND UP0, UPT, UR5, 0x100, UPT ;  /* 0x000001000500788c */ /* 0x000fe2000bf06070 */
[----:B------:R-:W-:Y:S02]  /*0280*/  HFMA2 R7, -RZ, RZ, 0, 0 ;  /* 0x00000000ff077431 */ /* 0x000fe400000001ff */
[----:B------:R-:W-:Y:S01]  /*0290*/  HFMA2 R5, -RZ, RZ, 0, 0 ;  /* 0x00000000ff057431 */ /* 0x000fe200000001ff */
[----:B------:R-:W-:-:S05]  /*02a0*/  MOV R2, RZ ;  /* 0x000000ff00027202 */ /* 0x000fca0000000f00 */
[----:B0-----:R-:W-:Y:S05]  /*02b0*/  BRA.U !UP0, `(.L_x_0) ;  /* 0x0000001908287547 */ /* 0x001fea000b800000 */
[----:B------:R-:W0:Y:S01]  /*02c0*/  LDCU UR4, c[0x0][0x3a0] ;  /* 0x00007400ff0477ac */ /* 0x000e220008000800 */
[----:B------:R-:W-:Y:S01]  /*02d0*/  IMAD R4, R3, UR9, R0 ;  /* 0x0000000903047c24 */ /* 0x000fe2000f8e0200 */
[----:B------:R-:W-:Y:S02]  /*02e0*/  MOV R5, RZ ;  /* 0x000000ff00057202 */ /* 0x000fe40000000f00 */
[----:B------:R-:W-:Y:S01]  /*02f0*/  MOV R2, RZ ;  /* 0x000000ff00027202 */ /* 0x000fe20000000f00 */
[----:B------:R-:W-:Y:S01]  /*0300*/  USHF.R.U32.HI UR7, URZ, 0x8, UR5 ;  /* 0x00000008ff077899 */ /* 0x000fe20008011605 */
[----:B0-----:R-:W-:Y:S01]  /*0310*/  MOV R7, UR4 ;  /* 0x0000000400077c02 */ /* 0x001fe20008000f00 */
[----:B------:R-:W-:-:S04]  /*0320*/  UMOV UR4, URZ ;  /* 0x000000ff00047c82 */ /* 0x000fc80008000000 */
[----:B------:R-:W-:Y:S01]  /*0330*/  IMAD R4, R7, UR5, R4 ;  /* 0x0000000507047c24 */ /* 0x000fe2000f8e0204 */
[----:B------:R-:W-:-:S07]  /*0340*/  MOV R7, RZ ;  /* 0x000000ff00077202 */ /* 0x000fce0000000f00 */
.L_x_58:
[----:B------:R-:W0:Y:S01]  /*0350*/  LDC.64 R16, c[0x0][0x388] ;  /* 0x0000e200ff107b82 */ /* 0x000e220000000a00 */
[----:B------:R-:W-:-:S04]  /*0360*/  MOV R19, UR4 ;  /* 0x0000000400137c02 */ /* 0x000fc80008000f00 */
[----:B------:R-:W-:-:S05]  /*0370*/  LEA R19, R19, R4, 0x8 ;  /* 0x0000000413137211 */ /* 0x000fca00078e40ff */
[----:B0-----:R-:W-:-:S06]  /*0380*/  IMAD.WIDE.U32 R16, R19, 0x10, R16 ;  /* 0x0000001013107825 */ /* 0x001fcc00078e0010 */
[----:B------:R-:W2:Y:S01]  /*0390*/  LDG.E.128 R16, desc[UR10][R16.64] ;  /* 0x0000000a10107981 */ /* 0x000ea2000c1e1d00 */
[----:B------:R-:W0:Y:S01]  /*03a0*/  S2UR UR6, SR_CgaCtaId ;  /* 0x00000000000679c3 */ /* 0x000e220000008800 */
[----:B------:R-:W-:Y:S01]  /*03b0*/  UMOV UR5, 0x400 ;  /* 0x0000040000057882 */ /* 0x000fe20000000000 */
[----:B------:R-:W-:Y:S01]  /*03c0*/  IMAD R21, R3, UR9, R0 ;  /* 0x0000000903157c24 */ /* 0x000fe2000f8e0200 */
[----:B------:R-:W-:Y:S01]  /*03d0*/  UIADD3 UR4, UPT, UPT, UR4, 0x1, URZ ;  /* 0x0000000104047890 */ /* 0x000fe2000fffe0ff */
[----:B------:R-:W-:-:S03]  /*03e0*/  UMOV UR8, 0x40 ;  /* 0x0000004000087882 */ /* 0x000fc60000000000 */
[----:B------:R-:W-:Y:S02]  /*03f0*/  UISETP.GE.U32.AND UP0, UPT, UR4, UR7, UPT ;  /* 0x000000070400728c */ /* 0x000fe4000bf06070 */
[----:B0-----:R-:W-:-:S06]  /*0400*/  ULEA UR5, UR6, UR5, 0x18 ;  /* 0x0000000506057291 */ /* 0x001fcc000f8ec0ff */
[----:B------:R-:W-:-:S05]  /*0410*/  LEA R21, R21, UR5, 0x4 ;  /* 0x0000000515157c11 */ /* 0x000fca000f8e20ff */
[----:B--2---:R0:W-:Y:S01]  /*0420*/  STS.128 [R21], R16 ;  /* 0x0000001015007388 */ /* 0x0041e20000000c00 */
[----:B------:R-:W-:Y:S06]  /*0430*/  BAR.SYNC.DEFER_BLOCKING 0x0 ;  /* 0x0000000000007b1d */ /* 0x000fec0000010000 */
.L_x_57:
[----:B------:R-:W1:Y:S01]  /*0440*/  S2UR UR6, SR_CgaCtaId ;  /* 0x00000000000679c3 */ /* 0x000e620000008800 */
[----:B------:R-:W-:Y:S01]  /*0450*/  UMOV UR5, 0x400 ;  /* 0x0000040000057882 */ /* 0x000fe20000000000 */
[----:B0-----:R-:W-:Y:S01]  /*0460*/  MOV R21, UR8 ;  /* 0x0000000800157c02 */ /* 0x001fe20008000f00 */
[----:B------:R-:W-:Y:S01]  /*0470*/  BSSY.RECONVERGENT B0, `(.L_x_1) ;  /* 0x0000018000007945 */ /* 0x000fe20003800200 */
[----:B-1----:R-:W-:-:S09]  /*0480*/  ULEA UR5, UR6, UR5, 0x18 ;  /* 0x0000000506057291 */ /* 0x002fd2000f8ec0ff */
[----:B------:R-:W0:Y:S01]  /*0490*/  LDS.128 R16, [R21+UR5+-0x40] ;  /* 0xffffc00515107984 */ /* 0x000e220008000c00 */
[----:B------:R-:W-:Y:S02]  /*04a0*/  UIADD3 UR5, UPT, UPT, UR5, UR8, URZ ;  /* 0x0000000805057290 */ /* 0x000fe4000fffe0ff */
[----:B------:R-:W-:-:S04]  /*04b0*/  UIADD3 UR8, UPT, UPT, UR8, 0x80, URZ ;  /* 0x0000008008087890 */ /* 0x000fc8000fffe0ff */
[----:B------:R-:W-:Y:S01]  /*04c0*/  UISETP.NE.AND UP1, UPT, UR8, 0x1040, UPT ;  /* 0x000010400800788c */ /* 0x000fe2000bf25270 */
[----:B0----5:R-:W-:Y:S01]  /*04d0*/  FADD R17, -R9, R17 ;  /* 0x0000001109117221 */ /* 0x021fe20000000100 */
[----:B------:R-:W-:Y:S01]  /*04e0*/  FADD R31, -R8, R16 ;  /* 0x00000010081f7221 */ /* 0x000fe20000000100 */
[----:B------:R-:W-:Y:S02]  /*04f0*/  FADD R32, -R10, R18 ;  /* 0x000000120a207221 */ /* 0x000fe40000000100 */
[----:B------:R-:W-:-:S04]  /*0500*/  FMUL R16, R17, R17 ;  /* 0x0000001111107220 */ /* 0x000fc80000400000 */
[----:B------:R-:W-:-:S04]  /*0510*/  FFMA R19, R31, R31, R16 ;  /* 0x0000001f1f137223 */ /* 0x000fc80000000010 */
[----:B------:R-:W-:-:S04]  /*0520*/  FFMA R19, R32, R32, R19 ;  /* 0x0000002020137223 */ /* 0x000fc80000000013 */
[----:B------:R-:W-:-:S04]  /*0530*/  FADD R18, R19, 0.0099999997764825820923 ;  /* 0x3c23d70a13127421 */ /* 0x000fc80000000000 */
[----:B------:R0:W1:Y:S01]  /*0540*/  MUFU.RSQ R19, R18 ;  /* 0x0000001200137308 */ /* 0x0000620000001400 */
[----:B------:R-:W-:-:S04]  /*0550*/  IADD3 R16, PT, PT, R18, -0xd000000, RZ ;  /* 0xf300000012107810 */ /* 0x000fc80007ffe0ff */
[----:B------:R-:W-:-:S13]  /*0560*/  ISETP.GT.U32.AND P0, PT, R16, 0x727fffff, PT ;  /* 0x727fffff1000780c */ /* 0x000fda0003f04070 */
[----:B01----:R-:W-:Y:S05]  /*0570*/  @!P0 BRA `(.L_x_2) ;  /* 0x00000000000c8947 */ /* 0x003fea0003800000 */
[----:B------:R-:W-:-:S07]  /*0580*/  MOV R16, 0x5a0 ;  /* 0x000005a000107802 */ /* 0x000fce0000000f00 */
[----:B------:R-:W-:Y:S05]  /*0590*/  CALL.REL.NOINC `($__internal_0_$__cuda_sm20_sqrt_rn_f32_slowpath) ;  /* 0x0000001400d07944 */ /* 0x000fea0003c00000 */
[----:B------:R-:W-:Y:S05]  /*05a0*/  BRA `(.L_x_3) ;  /* 0x0000000000107947 */ /* 0x000fea0003800000 */
.L_x_2:
[----:B------:R-:W-:Y:S01]  /*05b0*/  FMUL.FTZ R28, R18, R19 ;  /* 0x00000013121c7220 */ /* 0x000fe20000410000 */
[----:B------:R-:W-:-:S03]  /*05c0*/  FMUL.FTZ R16, R19, 0.5 ;  /* 0x3f00000013107820 */ /* 0x000fc60000410000 */
[----:B------:R-:W-:-:S04]  /*05d0*/  FFMA R19, -R28, R28, R18 ;  /* 0x0000001c1c137223 */ /* 0x000fc80000000112 */
[----:B------:R-:W-:-:S07]  /*05e0*/  FFMA R28, R19, R16, R28 ;  /* 0x00000010131c7223 */ /* 0x000fce000000001c */
.L_x_3:
[----:B------:R-:W-:Y:S05]  /*05f0*/  BSYNC.RECONVERGENT B0 ;  /* 0x0000000000007941 */ /* 0x000fea0003800200 */
.L_x_1:
[-C--:B------:R-:W-:Y:S01]  /*0600*/  FMUL R19, R28, R28.reuse ;  /* 0x0000001c1c137220 */ /* 0x080fe20000400000 */
[----:B------:R-:W-:Y:S03]  /*0610*/  BSSY.RECONVERGENT B2, `(.L_x_4) ;  /* 0x0000016000027945 */ /* 0x000fe60003800200 */
[----:B------:R-:W-:-:S05]  /*0620*/  FMUL R29, R19, R28 ;  /* 0x0000001c131d7220 */ /* 0x000fca0000400000 */
[----:B------:R-:W-:-:S13]  /*0630*/  FSETP.GEU.AND P0, PT, R29, 1, PT ;  /* 0x3f8000001d00780b */ /* 0x000fda0003f0e000 */
[----:B------:R-:W-:Y:S05]  /*0640*/  @!P0 BRA `(.L_x_5) ;  /* 0x0000000000488947 */ /* 0x000fea0003800000 */
[----:B------:R-:W0:Y:S01]  /*0650*/  MUFU.RCP R16, R29 ;  /* 0x0000001d00107308 */ /* 0x000e220000001000 */
[----:B------:R-:W-:Y:S07]  /*0660*/  BSSY.RECONVERGENT B3, `(.L_x_6) ;  /* 0x000000a000037945 */ /* 0x000fee0003800200 */
[----:B------:R-:W1:Y:S01]  /*0670*/  FCHK P0, R11, R29 ;  /* 0x0000001d0b007302 */ /* 0x000e620000000000 */
[----:B0-----:R-:W-:-:S04]  /*0680*/  FFMA R19, -R29, R16, 1 ;  /* 0x3f8000001d137423 */ /* 0x001fc80000000110 */
[----:B------:R-:W-:-:S04]  /*0690*/  FFMA R16, R16, R19, R16 ;  /* 0x0000001310107223 */ /* 0x000fc80000000010 */
[----:B------:R-:W-:-:S04]  /*06a0*/  FFMA R19, R11, R16, RZ ;  /* 0x000000100b137223 */ /* 0x000fc800000000ff */
[----:B------:R-:W-:-:S04]  /*06b0*/  FFMA R18, -R29, R19, R11 ;  /* 0x000000131d127223 */ /* 0x000fc8000000010b */
[----:B------:R-:W-:Y:S01]  /*06c0*/  FFMA R16, R16, R18, R19 ;  /* 0x0000001210107223 */ /* 0x000fe20000000013 */
[----:B-1----:R-:W-:Y:S06]  /*06d0*/  @!P0 BRA `(.L_x_7) ;  /* 0x0000000000088947 */ /* 0x002fec0003800000 */
[----:B------:R-:W-:-:S07]  /*06e0*/  MOV R26, 0x700 ;  /* 0x00000700001a7802 */ /* 0x000fce0000000f00 */
[----:B------:R-:W-:Y:S05]  /*06f0*/  CALL.REL.NOINC `($__internal_1_$__cuda_sm3x_div_rn_noftz_f32_slowpath) ;  /* 0x0000001400d07944 */ /* 0x000fea0003c00000 */
.L_x_7:
[----:B------:R-:W-:Y:S05]  /*0700*/  BSYNC.RECONVERGENT B3 ;  /* 0x0000000000037941 */ /* 0x000fea0003800200 */
.L_x_6:
[-C--:B------:R-:W-:Y:S01]  /*0710*/  FMUL R18, R31, R16.reuse ;  /* 0x000000101f127220 */ /* 0x080fe20000400000 */
[-C--:B------:R-:W-:Y:S01]  /*0720*/  FMUL R17, R17, R16.reuse ;  /* 0x0000001011117220 */ /* 0x080fe20000400000 */
[----:B------:R-:W-:Y:S02]  /*0730*/  FMUL R16, R32, R16 ;  /* 0x0000001020107220 */ /* 0x000fe40000400000 */
[----:B------:R-:W-:Y:S01]  /*0740*/  FFMA R5, R18, 0.67000001668930053711, R5 ;  /* 0x3f2b851f12057823 */ /* 0x000fe20000000005 */
[----:B------:R-:W-:Y:S01]  /*0750*/  FFMA R2, R17, 0.67000001668930053711, R2 ;  /* 0x3f2b851f11027823 */ /* 0x000fe20000000002 */
[----:B------:R-:W-:-:S07]  /*0760*/  FFMA R7, R16, 0.67000001668930053711, R7 ;  /* 0x3f2b851f10077823 */ /* 0x000fce0000000007 */
.L_x_5:
[----:B------:R-:W-:Y:S05]  /*0770*/  BSYNC.RECONVERGENT B2 ;  /* 0x0000000000027941 */ /* 0x000fea0003800200 */
.L_x_4:
[----:B------:R-:W0:Y:S01]  /*0780*/  LDS.128 R16, [UR5+-0x30] ;  /* 0xffffd005ff107984 */ /* 0x000e220008000c00 */
[----:B------:R-:W-:Y:S01]  /*0790*/  BSSY.RECONVERGENT B0, `(.L_x_8) ;  /* 0x0000013000007945 */ /* 0x000fe20003800200 */
[----:B0-----:R-:W-:Y:S01]  /*07a0*/  FADD R17, -R9, R17 ;  /* 0x0000001109117221 */ /* 0x001fe20000000100 */
        /* <DEDUP_REMOVED lines=13> */
.L_x_9:
[----:B------:R-:W-:Y:S01]  /*0880*/  FMUL.FTZ R28, R18, R19 ;  /* 0x00000013121c7220 */ /* 0x000fe20000410000 */
[----:B------:R-:W-:-:S03]  /*0890*/  FMUL.FTZ R16, R19, 0.5 ;  /* 0x3f00000013107820 */ /* 0x000fc60000410000 */
[----:B------:R-:W-:-:S04]  /*08a0*/  FFMA R19, -R28, R28, R18 ;  /* 0x0000001c1c137223 */ /* 0x000fc80000000112 */
[----:B------:R-:W-:-:S07]  /*08b0*/  FFMA R28, R19, R16, R28 ;  /* 0x00000010131c7223 */ /* 0x000fce000000001c */
.L_x_10:
[----:B------:R-:W-:Y:S05]  /*08c0*/  BSYNC.RECONVERGENT B0 ;  /* 0x0000000000007941 */ /* 0x000fea0003800200 */
.L_x_8:
        /* <DEDUP_REMOVED lines=16> */
.L_x_14:
[----:B------:R-:W-:Y:S05]  /*09d0*/  BSYNC.RECONVERGENT B3 ;  /* 0x0000000000037941 */ /* 0x000fea0003800200 */
.L_x_13:
[-C--:B------:R-:W-:Y:S01]  /*09e0*/  FMUL R18, R31, R16.reuse ;  /* 0x000000101f127220 */ /* 0x080fe20000400000 */
[-C--:B------:R-:W-:Y:S01]  /*09f0*/  FMUL R17, R17, R16.reuse ;  /* 0x0000001011117220 */ /* 0x080fe20000400000 */
[----:B------:R-:W-:Y:S02]  /*0a00*/  FMUL R16, R32, R16 ;  /* 0x0000001020107220 */ /* 0x000fe40000400000 */
[----:B------:R-:W-:Y:S01]  /*0a10*/  FFMA R5, R18, 0.67000001668930053711, R5 ;  /* 0x3f2b851f12057823 */ /* 0x000fe20000000005 */
[----:B------:R-:W-:Y:S01]  /*0a20*/  FFMA R2, R17, 0.67000001668930053711, R2 ;  /* 0x3f2b851f11027823 */ /* 0x000fe20000000002 */
[----:B------:R-:W-:-:S07]  /*0a30*/  FFMA R7, R16, 0.67000001668930053711, R7 ;  /* 0x3f2b851f10077823 */ /* 0x000fce0000000007 */
.L_x_12:
[----:B------:R-:W-:Y:S05]  /*0a40*/  BSYNC.RECONVERGENT B2 ;  /* 0x0000000000027941 */ /* 0x000fea0003800200 */
.L_x_11:
        /* <DEDUP_REMOVED lines=16> */
.L_x_16:
[----:B------:R-:W-:Y:S01]  /*0b50*/  FMUL.FTZ R28, R18, R19 ;  /* 0x00000013121c7220 */ /* 0x000fe20000410000 */
[----:B------:R-:W-:-:S03]  /*0b60*/  FMUL.FTZ R16, R19, 0.5 ;  /* 0x3f00000013107820 */ /* 0x000fc60000410000 */
[----:B------:R-:W-:-:S04]  /*0b70*/  FFMA R19, -R28, R28, R18 ;  /* 0x0000001c1c137223 */ /* 0x000fc80000000112 */
[----:B------:R-:W-:-:S07]  /*0b80*/  FFMA R28, R19, R16, R28 ;  /* 0x00000010131c7223 */ /* 0x000fce000000001c */
.L_x_17:
[----:B------:R-:W-:Y:S05]  /*0b90*/  BSYNC.RECONVERGENT B0 ;  /* 0x0000000000007941 */ /* 0x000fea0003800200 */
.L_x_15:
        /* <DEDUP_REMOVED lines=16> */
.L_x_21:
[----:B------:R-:W-:Y:S05]  /*0ca0*/  BSYNC.RECONVERGENT B3 ;  /* 0x0000000000037941 */ /* 0x000fea0003800200 */
.L_x_20:
[-C--:B------:R-:W-:Y:S01]  /*0cb0*/  FMUL R18, R31, R16.reuse ;  /* 0x000000101f127220 */ /* 0x080fe20000400000 */
[-C--:B------:R-:W-:Y:S01]  /*0cc0*/  FMUL R17, R17, R16.reuse ;  /* 0x0000001011117220 */ /* 0x080fe20000400000 */
[----:B------:R-:W-:Y:S02]  /*0cd0*/  FMUL R16, R32, R16 ;  /* 0x0000001020107220 */ /* 0x000fe40000400000 */
[----:B------:R-:W-:Y:S01]  /*0ce0*/  FFMA R5, R18, 0.67000001668930053711, R5 ;  /* 0x3f2b851f12057823 */ /* 0x000fe20000000005 */
[----:B------:R-:W-:Y:S01]  /*0cf0*/  FFMA R2, R17, 0.67000001668930053711, R2 ;  /* 0x3f2b851f11027823 */ /* 0x000fe20000000002 */
[----:B------:R-:W-:-:S07]  /*0d00*/  FFMA R7, R16, 0.67000001668930053711, R7 ;  /* 0x3f2b851f10077823 */ /* 0x000fce0000000007 */
.L_x_19:
[----:B------:R-:W-:Y:S05]  /*0d10*/  BSYNC.RECONVERGENT B2 ;  /* 0x0000000000027941 */ /* 0x000fea0003800200 */
.L_x_18:
        /* <DEDUP_REMOVED lines=16> */
.L_x_23:
[----:B------:R-:W-:Y:S01]  /*0e20*/  FMUL.FTZ R28, R18, R19 ;  /* 0x00000013121c7220 */ /* 0x000fe20000410000 */
[----:B------:R-:W-:-:S03]  /*0e30*/  FMUL.FTZ R16, R19, 0.5 ;  /* 0x3f00000013107820 */ /* 0x000fc60000410000 */
[----:B------:R-:W-:-:S04]  /*0e40*/  FFMA R19, -R28, R28, R18 ;  /* 0x0000001c1c137223 */ /* 0x000fc80000000112 */
[----:B------:R-:W-:-:S07]  /*0e50*/  FFMA R28, R19, R16, R28 ;  /* 0x00000010131c7223 */ /* 0x000fce000000001c */
.L_x_24:
[----:B------:R-:W-:Y:S05]  /*0e60*/  BSYNC.RECONVERGENT B0 ;  /* 0x0000000000007941 */ /* 0x000fea0003800200 */
.L_x_22:
        /* <DEDUP_REMOVED lines=16> */
.L_x_28:
[----:B------:R-:W-:Y:S05]  /*0f70*/  BSYNC.RECONVERGENT B3 ;  /* 0x0000000000037941 */ /* 0x000fea0003800200 */
.L_x_27:
[-C--:B------:R-:W-:Y:S01]  /*0f80*/  FMUL R18, R31, R16.reuse ;  /* 0x000000101f127220 */ /* 0x080fe20000400000 */
[-C--:B------:R-:W-:Y:S01]  /*0f90*/  FMUL R17, R17, R16.reuse ;  /* 0x0000001011117220 */ /* 0x080fe20000400000 */
[----:B------:R-:W-:Y:S02]  /*0fa0*/  FMUL R16, R32, R16 ;  /* 0x0000001020107220 */ /* 0x000fe40000400000 */
[----:B------:R-:W-:Y:S01]  /*0fb0*/  FFMA R5, R18, 0.67000001668930053711, R5 ;  /* 0x3f2b851f12057823 */ /* 0x000fe20000000005 */
[----:B------:R-:W-:Y:S01]  /*0fc0*/  FFMA R2, R17, 0.67000001668930053711, R2 ;  /* 0x3f2b851f11027823 */ /* 0x000fe20000000002 */
[----:B------:R-:W-:-:S07]  /*0fd0*/  FFMA R7, R16, 0.67000001668930053711, R7 ;  /* 0x3f2b851f10077823 */ /* 0x000fce0000000007 */
.L_x_26:
[----:B------:R-:W-:Y:S05]  /*0fe0*/  BSYNC.RECONVERGENT B2 ;  /* 0x0000000000027941 */ /* 0x000fea0003800200 */
.L_x_25:
[----:B------:R-:W0:Y:S01]  /*0ff0*/  LDS.128 R16, [UR5] ;  /* 0x00000005ff107984 */ /* 0x000e220008000c00 */
        /* <DEDUP_REMOVED lines=15> */
.L_x_30:
[----:B------:R-:W-:Y:S01]  /*10f0*/  FMUL.FTZ R28, R18, R19 ;  /* 0x00000013121c7220 */ /* 0x000fe20000410000 */
[----:B------:R-:W-:-:S03]  /*1100*/  FMUL.FTZ R16, R19, 0.5 ;  /* 0x3f00000013107820 */ /* 0x000fc60000410000 */
[----:B------:R-:W-:-:S04]  /*1110*/  FFMA R19, -R28, R28, R18 ;  /* 0x0000001c1c137223 */ /* 0x000fc80000000112 */
[----:B------:R-:W-:-:S07]  /*1120*/  FFMA R28, R19, R16, R28 ;  /* 0x00000010131c7223 */ /* 0x000fce000000001c */
.L_x_31:
[----:B------:R-:W-:Y:S05]  /*1130*/  BSYNC.RECONVERGENT B0 ;  /* 0x0000000000007941 */ /* 0x000fea0003800200 */
.L_x_29:
        /* <DEDUP_REMOVED lines=16> */
.L_x_35:
[----:B------:R-:W-:Y:S05]  /*1240*/  BSYNC.RECONVERGENT B3 ;  /* 0x0000000000037941 */ /* 0x000fea0003800200 */
.L_x_34:
[-C--:B------:R-:W-:Y:S01]  /*1250*/  FMUL R18, R31, R16.reuse ;  /* 0x000000101f127220 */ /* 0x080fe20000400000 */
[-C--:B------:R-:W-:Y:S01]  /*1260*/  FMUL R17, R17, R16.reuse ;  /* 0x0000001011117220 */ /* 0x080fe20000400000 */
[----:B------:R-:W-:Y:S02]  /*1270*/  FMUL R16, R32, R16 ;  /* 0x0000001020107220 */ /* 0x000fe40000400000 */
[----:B------:R-:W-:Y:S01]  /*1280*/  FFMA R5, R18, 0.67000001668930053711, R5 ;  /* 0x3f2b851f12057823 */ /* 0x000fe20000000005 */
[----:B------:R-:W-:Y:S01]  /*1290*/  FFMA R2, R17, 0.67000001668930053711, R2 ;  /* 0x3f2b851f11027823 */ /* 0x000fe20000000002 */
[----:B------:R-:W-:-:S07]  /*12a0*/  FFMA R7, R16, 0.67000001668930053711, R7 ;  /* 0x3f2b851f10077823 */ /* 0x000fce0000000007 */
.L_x_33:
[----:B------:R-:W-:Y:S05]  /*12b0*/  BSYNC.RECONVERGENT B2 ;  /* 0x0000000000027941 */ /* 0x000fea0003800200 */
.L_x_32:
[----:B------:R-:W0:Y:S01]  /*12c0*/  LDS.128 R16, [UR5+0x10] ;  /* 0x00001005ff107984 */ /* 0x000e220008000c00 */
        /* <DEDUP_REMOVED lines=15> */
.L_x_37:
[----:B------:R-:W-:Y:S01]  /*13c0*/  FMUL.FTZ R28, R18, R19 ;  /* 0x00000013121c7220 */ /* 0x000fe20000410000 */
[----:B------:R-:W-:-:S03]  /*13d0*/  FMUL.FTZ R16, R19, 0.5 ;  /* 0x3f00000013107820 */ /* 0x000fc60000410000 */
[----:B------:R-:W-:-:S04]  /*13e0*/  FFMA R19, -R28, R28, R18 ;  /* 0x0000001c1c137223 */ /* 0x000fc80000000112 */
[----:B------:R-:W-:-:S07]  /*13f0*/  FFMA R28, R19, R16, R28 ;  /* 0x00000010131c7223 */ /* 0x000fce000000001c */
.L_x_38:
[----:B------:R-:W-:Y:S05]  /*1400*/  BSYNC.RECONVERGENT B0 ;  /* 0x0000000000007941 */ /* 0x000fea0003800200 */
.L_x_36:
        /* <DEDUP_REMOVED lines=16> */
.L_x_42:
[----:B------:R-:W-:Y:S05]  /*1510*/  BSYNC.RECONVERGENT B3 ;  /* 0x0000000000037941 */ /* 0x000fea0003800200 */
.L_x_41:
[-C--:B------:R-:W-:Y:S01]  /*1520*/  FMUL R18, R31, R16.reuse ;  /* 0x000000101f127220 */ /* 0x080fe20000400000 */
[-C--:B------:R-:W-:Y:S01]  /*1530*/  FMUL R17, R17, R16.reuse ;  /* 0x0000001011117220 */ /* 0x080fe20000400000 */
[----:B------:R-:W-:Y:S02]  /*1540*/  FMUL R16, R32, R16 ;  /* 0x0000001020107220 */ /* 0x000fe40000400000 */
[----:B------:R-:W-:Y:S01]  /*1550*/  FFMA R5, R18, 0.67000001668930053711, R5 ;  /* 0x3f2b851f12057823 */ /* 0x000fe20000000005 */
[----:B------:R-:W-:Y:S01]  /*1560*/  FFMA R2, R17, 0.67000001668930053711, R2 ;  /* 0x3f2b851f11027823 */ /* 0x000fe20000000002 */
[----:B------:R-:W-:-:S07]  /*1570*/  FFMA R7, R16, 0.67000001668930053711, R7 ;  /* 0x3f2b851f10077823 */ /* 0x000fce0000000007 */
.L_x_40:
[----:B------:R-:W-:Y:S05]  /*1580*/  BSYNC.RECONVERGENT B2 ;  /* 0x0000000000027941 */ /* 0x000fea0003800200 */
.L_x_39:
        /* <DEDUP_REMOVED lines=16> */
.L_x_44:
[----:B------:R-:W-:Y:S01]  /*1690*/  FMUL.FTZ R28, R18, R19 ;  /* 0x00000013121c7220 */ /* 0x000fe20000410000 */
[----:B------:R-:W-:-:S03]  /*16a0*/  FMUL.FTZ R16, R19, 0.5 ;  /* 0x3f00000013107820 */ /* 0x000fc60000410000 */
[----:B------:R-:W-:-:S04]  /*16b0*/  FFMA R19, -R28, R28, R18 ;  /* 0x0000001c1c137223 */ /* 0x000fc80000000112 */
[----:B------:R-:W-:-:S07]  /*16c0*/  FFMA R28, R19, R16, R28 ;  /* 0x00000010131c7223 */ /* 0x000fce000000001c */
.L_x_45:
[----:B------:R-:W-:Y:S05]  /*16d0*/  BSYNC.RECONVERGENT B0 ;  /* 0x0000000000007941 */ /* 0x000fea0003800200 */
.L_x_43:
        /* <DEDUP_REMOVED lines=16> */
.L_x_49:
[----:B------:R-:W-:Y:S05]  /*17e0*/  BSYNC.RECONVERGENT B3 ;  /* 0x0000000000037941 */ /* 0x000fea0003800200 */
.L_x_48:
[-C--:B------:R-:W-:Y:S01]  /*17f0*/  FMUL R18, R31, R16.reuse ;  /* 0x000000101f127220 */ /* 0x080fe20000400000 */
[-C--:B------:R-:W-:Y:S01]  /*1800*/  FMUL R17, R17, R16.reuse ;  /* 0x0000001011117220 */ /* 0x080fe20000400000 */
[----:B------:R-:W-:Y:S02]  /*1810*/  FMUL R16, R32, R16 ;  /* 0x0000001020107220 */ /* 0x000fe40000400000 */
[----:B------:R-:W-:Y:S01]  /*1820*/  FFMA R5, R18, 0.67000001668930053711, R5 ;  /* 0x3f2b851f12057823 */ /* 0x000fe20000000005 */
[----:B------:R-:W-:Y:S01]  /*1830*/  FFMA R2, R17, 0.67000001668930053711, R2 ;  /* 0x3f2b851f11027823 */ /* 0x000fe20000000002 */
[----:B------:R-:W-:-:S07]  /*1840*/  FFMA R7, R16, 0.67000001668930053711, R7 ;  /* 0x3f2b851f10077823 */ /* 0x000fce0000000007 */
.L_x_47:
[----:B------:R-:W-:Y:S05]  /*1850*/  BSYNC.RECONVERGENT B2 ;  /* 0x0000000000027941 */ /* 0x000fea0003800200 */
.L_x_46:
        /* <DEDUP_REMOVED lines=16> */
.L_x_51:
[----:B------:R-:W-:Y:S01]  /*1960*/  FMUL.FTZ R28, R18, R19 ;  /* 0x00000013121c7220 */ /* 0x000fe20000410000 */
[----:B------:R-:W-:-:S03]  /*1970*/  FMUL.FTZ R16, R19, 0.5 ;  /* 0x3f00000013107820 */ /* 0x000fc60000410000 */
[----:B------:R-:W-:-:S04]  /*1980*/  FFMA R19, -R28, R28, R18 ;  /* 0x0000001c1c137223 */ /* 0x000fc80000000112 */
[----:B------:R-:W-:-:S07]  /*1990*/  FFMA R28, R19, R16, R28 ;  /* 0x00000010131c7223 */ /* 0x000fce000000001c */
.L_x_52:
[----:B------:R-:W-:Y:S05]  /*19a0*/  BSYNC.RECONVERGENT B0 ;  /* 0x0000000000007941 */ /* 0x000fea0003800200 */
.L_x_50:
        /* <DEDUP_REMOVED lines=16> */
.L_x_56:
[----:B------:R-:W-:Y:S05]  /*1ab0*/  BSYNC.RECONVERGENT B3 ;  /* 0x0000000000037941 */ /* 0x000fea0003800200 */
.L_x_55:
[-C--:B------:R-:W-:Y:S01]  /*1ac0*/  FMUL R18, R31, R16.reuse ;  /* 0x000000101f127220 */ /* 0x080fe20000400000 */
[-C--:B------:R-:W-:Y:S01]  /*1ad0*/  FMUL R17, R17, R16.reuse ;  /* 0x0000001011117220 */ /* 0x080fe20000400000 */
[----:B------:R-:W-:Y:S02]  /*1ae0*/  FMUL R16, R32, R16 ;  /* 0x0000001020107220 */ /* 0x000fe40000400000 */
[----:B------:R-:W-:Y:S01]  /*1af0*/  FFMA R5, R18, 0.67000001668930053711, R5 ;  /* 0x3f2b851f12057823 */ /* 0x000fe20000000005 */
[----:B------:R-:W-:Y:S01]  /*1b00*/  FFMA R2, R17, 0.67000001668930053711, R2 ;  /* 0x3f2b851f11027823 */ /* 0x000fe20000000002 */
[----:B------:R-:W-:-:S07]  /*1b10*/  FFMA R7, R16, 0.67000001668930053711, R7 ;  /* 0x3f2b851f10077823 */ /* 0x000fce0000000007 */
.L_x_54:
[----:B------:R-:W-:Y:S05]  /*1b20*/  BSYNC.RECONVERGENT B2 ;  /* 0x0000000000027941 */ /* 0x000fea0003800200 */
.L_x_53:
[----:B------:R-:W-:Y:S05]  /*1b30*/  BRA.U UP1, `(.L_x_57) ;  /* 0xffffffe901407547 */ /* 0x000fea000b83ffff */
[----:B------:R-:W-:Y:S06]  /*1b40*/  BAR.SYNC.DEFER_BLOCKING 0x0 ;  /* 0x0000000000007b1d */ /* 0x000fec0000010000 */
[----:B------:R-:W-:Y:S05]  /*1b50*/  BRA.U !UP0, `(.L_x_58) ;  /* 0xffffffe508fc7547 */ /* 0x000fea000b83ffff */
.L_x_0:
[----:B------:R-:W0:Y:S01]  /*1b60*/  LDCU UR5, c[0x0][0x398] ;  /* 0x00007300ff0577ac */ /* 0x000e220008000800 */
[----:B------:R-:W1:Y:S01]  /*1b70*/  LDC.64 R16, c[0x0][0x380] ;  /* 0x0000e000ff107b82 */ /* 0x000e620000000a00 */
[----:B-----5:R-:W-:Y:S01]  /*1b80*/  MOV R31, R15 ;  /* 0x0000000f001f7202 */ /* 0x020fe20000000f00 */
[----:B0-----:R-:W-:Y:S01]  /*1b90*/  FFMA R12, R5, UR5, R12 ;  /* 0x00000005050c7c23 */ /* 0x001fe2000800000c */
[----:B------:R-:W-:Y:S01]  /*1ba0*/  FFMA R13, R2, UR5, R13 ;  /* 0x00000005020d7c23 */ /* 0x000fe2000800000d */
[----:B------:R-:W-:Y:S01]  /*1bb0*/  FFMA R14, R7, UR5, R14 ;  /* 0x00000005070e7c23 */ /* 0x000fe2000800000e */
[----:B------:R-:W-:Y:S01]  /*1bc0*/  MOV R7, 0x3f800000 ;  /* 0x3f80000000077802 */ /* 0x000fe20000000f00 */
[----:B------:R-:W-:Y:S01]  /*1bd0*/  FFMA R8, R12, UR5, R8 ;  /* 0x000000050c087c23 */ /* 0x000fe20008000008 */
[----:B------:R-:W-:Y:S01]  /*1be0*/  FFMA R9, R13, UR5, R9 ;  /* 0x000000050d097c23 */ /* 0x000fe20008000009 */
[----:B------:R-:W-:Y:S01]  /*1bf0*/  FFMA R10, R14, UR5, R10 ;  /* 0x000000050e0a7c23 */ /* 0x000fe2000800000a */
[----:B------:R-:W-:Y:S01]  /*1c00*/  BAR.SYNC.DEFER_BLOCKING 0x0 ;  /* 0x0000000000007b1d */ /* 0x000fe20000010000 */
[----:B-1----:R-:W-:Y:S01]  /*1c10*/  IMAD.WIDE.U32 R20, R20, 0x10, R16 ;  /* 0x0000001014147825 */ /* 0x002fe200078e0010 */
[----:B------:R-:W-:-:S02]  /*1c20*/  MOV R4, R8 ;  /* 0x0000000800047202 */ /* 0x000fc40000000f00 */
[----:B------:R-:W-:Y:S01]  /*1c30*/  MOV R5, R9 ;  /* 0x0000000900057202 */ /* 0x000fe20000000f00 */
[----:B------:R-:W-:Y:S01]  /*1c40*/  IMAD.WIDE.U32 R16, R6, 0x10, R16 ;  /* 0x0000001006107825 */ /* 0x000fe200078e0010 */
[----:B------:R-:W-:Y:S02]  /*1c50*/  MOV R6, R10 ;  /* 0x0000000a00067202 */ /* 0x000fe40000000f00 */
[----:B------:R-:W-:Y:S02]  /*1c60*/  MOV R28, R12 ;  /* 0x0000000c001c7202 */ /* 0x000fe40000000f00 */
[----:B------:R-:W-:Y:S02]  /*1c70*/  MOV R29, R13 ;  /* 0x0000000d001d7202 */ /* 0x000fe40000000f00 */
[----:B------:R-:W-:Y:S01]  /*1c80*/  MOV R30, R14 ;  /* 0x0000000e001e7202 */ /* 0x000fe20000000f00 */
[----:B------:R-:W-:Y:S04]  /*1c90*/  STG.E.128 desc[UR10][R24.64], R8 ;  /* 0x0000000818007986 */ /* 0x000fe8000c101d0a */
[----:B------:R-:W-:Y:S04]  /*1ca0*/  STG.E.128 desc[UR10][R22.64], R12 ;  /* 0x0000000c16007986 */ /* 0x000fe8000c101d0a */
[----:B------:R-:W-:Y:S04]  /*1cb0*/  STG.E.128 desc[UR10][R20.64], R4 ;  /* 0x0000000414007986 */ /* 0x000fe8000c101d0a */
[----:B------:R-:W-:Y:S01]  /*1cc0*/  STG.E.128 desc[UR10][R16.64], R28 ;  /* 0x0000001c10007986 */ /* 0x000fe2000c101d0a */
[----:B------:R-:W-:Y:S05]  /*1cd0*/  EXIT ;  /* 0x000000000000794d */ /* 0x000fea0003800000 */
        .weak           $__internal_0_$__cuda_sm20_sqrt_rn_f32_slowpath
        .type           $__internal_0_$__cuda_sm20_sqrt_rn_f32_slowpath,@function
        .size           $__internal_0_$__cuda_sm20_sqrt_rn_f32_slowpath,($__internal_1_$__cuda_sm3x_div_rn_noftz_f32_slowpath - $__internal_0_$__cuda_sm20_sqrt_rn_f32_slowpath)
$__internal_0_$__cuda_sm20_sqrt_rn_f32_slowpath:
[----:B------:R-:W-:-:S13]  /*1ce0*/  LOP3.LUT P0, RZ, R18, 0x7fffffff, RZ, 0xc0, !PT ;  /* 0x7fffffff12ff7812 */ /* 0x000fda000780c0ff */
[----:B------:R-:W-:Y:S01]  /*1cf0*/  @!P0 MOV R28, R18 ;  /* 0x00000012001c8202 */ /* 0x000fe20000000f00 */
[----:B------:R-:W-:Y:S06]  /*1d00*/  @!P0 BRA `(.L_x_59) ;  /* 0x0000000000408947 */ /* 0x000fec0003800000 */
[----:B------:R-:W-:-:S13]  /*1d10*/  FSETP.GEU.FTZ.AND P0, PT, R18, RZ, PT ;  /* 0x000000ff1200720b */ /* 0x000fda0003f1e000 */
[----:B------:R-:W-:Y:S01]  /*1d20*/  @!P0 MOV R28, 0x7fffffff ;  /* 0x7fffffff001c8802 */ /* 0x000fe20000000f00 */
[----:B------:R-:W-:Y:S06]  /*1d30*/  @!P0 BRA `(.L_x_59) ;  /* 0x0000000000348947 */ /* 0x000fec0003800000 */
[----:B------:R-:W-:-:S13]  /*1d40*/  FSETP.GTU.FTZ.AND P0, PT, |R18|, +INF , PT ;  /* 0x7f8000001200780b */ /* 0x000fda0003f1c200 */
[----:B------:R-:W-:Y:S01]  /*1d50*/  @P0 FADD.FTZ R28, R18, 1 ;  /* 0x3f800000121c0421 */ /* 0x000fe20000010000 */
[----:B------:R-:W-:Y:S06]  /*1d60*/  @P0 BRA `(.L_x_59) ;  /* 0x0000000000280947 */ /* 0x000fec0003800000 */
[----:B------:R-:W-:-:S13]  /*1d70*/  FSETP.NEU.FTZ.AND P0, PT, |R18|, +INF , PT ;  /* 0x7f8000001200780b */ /* 0x000fda0003f1d200 */
[----:B------:R-:W-:-:S04]  /*1d80*/  @P0 FFMA R27, R18, 1.84467440737095516160e+19, RZ ;  /* 0x5f800000121b0823 */ /* 0x000fc800000000ff */
[----:B------:R-:W0:Y:S02]  /*1d90*/  @P0 MUFU.RSQ R28, R27 ;  /* 0x0000001b001c0308 */ /* 0x000e240000001400 */
[----:B0-----:R-:W-:Y:S01]  /*1da0*/  @P0 FMUL.FTZ R26, R27, R28 ;  /* 0x0000001c1b1a0220 */ /* 0x001fe20000410000 */
[----:B------:R-:W-:Y:S01]  /*1db0*/  @P0 FMUL.FTZ R19, R28, 0.5 ;  /* 0x3f0000001c130820 */ /* 0x000fe20000410000 */
[----:B------:R-:W-:Y:S02]  /*1dc0*/  @!P0 MOV R28, R18 ;  /* 0x00000012001c8202 */ /* 0x000fe40000000f00 */
[----:B------:R-:W-:-:S04]  /*1dd0*/  @P0 FADD.FTZ R21, -R26, -RZ ;  /* 0x800000ff1a150221 */ /* 0x000fc80000010100 */
[----:B------:R-:W-:-:S04]  /*1de0*/  @P0 FFMA R21, R26, R21, R27 ;  /* 0x000000151a150223 */ /* 0x000fc8000000001b */
[----:B------:R-:W-:-:S04]  /*1df0*/  @P0 FFMA R19, R21, R19, R26 ;  /* 0x0000001315130223 */ /* 0x000fc8000000001a */
[----:B------:R-:W-:-:S07]  /*1e00*/  @P0 FMUL.FTZ R28, R19, 2.3283064365386962891e-10 ;  /* 0x2f800000131c0820 */ /* 0x000fce0000410000 */
.L_x_59:
[----:B------:R-:W-:Y:S01]  /*1e10*/  HFMA2 R19, -RZ, RZ, 0, 0 ;  /* 0x00000000ff137431 */ /* 0x000fe200000001ff */
[----:B------:R-:W-:-:S04]  /*1e20*/  MOV R18, R16 ;  /* 0x0000001000127202 */ /* 0x000fc80000000f00 */
[----:B------:R-:W-:Y:S05]  /*1e30*/  RET.REL.NODEC R18 `(_Z12galaxyKernelP6float4S0_jjfii) ;  /* 0xffffffe012707950 */ /* 0x000fea0003c3ffff */
        .weak           $__internal_1_$__cuda_sm3x_div_rn_noftz_f32_slowpath
        .type           $__internal_1_$__cuda_sm3x_div_rn_noftz_f32_slowpath,@function
        .size           $__internal_1_$__cuda_sm3x_div_rn_noftz_f32_slowpath,(.L_x_73 - $__internal_1_$__cuda_sm3x_div_rn_noftz_f32_slowpath)
$__internal_1_$__cuda_sm3x_div_rn_noftz_f32_slowpath:
[----:B------:R-:W-:Y:S01]  /*1e40*/  SHF.R.U32.HI R18, RZ, 0x17, R29 ;  /* 0x00000017ff127819 */ /* 0x000fe2000001161d */
[----:B------:R-:W-:Y:S01]  /*1e50*/  BSSY.RECONVERGENT B0, `(.L_x_60) ;  /* 0x0000063000007945 */ /* 0x000fe20003800200 */
[----:B------:R-:W-:Y:S02]  /*1e60*/  SHF.R.U32.HI R27, RZ, 0x17, R11 ;  /* 0x00000017ff1b7819 */ /* 0x000fe4000001160b */
[----:B------:R-:W-:Y:S02]  /*1e70*/  LOP3.LUT R18, R18, 0xff, RZ, 0xc0, !PT ;  /* 0x000000ff12127812 */ /* 0x000fe400078ec0ff */
[----:B------:R-:W-:Y:S02]  /*1e80*/  LOP3.LUT R27, R27, 0xff, RZ, 0xc0, !PT ;  /* 0x000000ff1b1b7812 */ /* 0x000fe400078ec0ff */
[----:B------:R-:W-:Y:S02]  /*1e90*/  IADD3 R21, PT, PT, R18, -0x1, RZ ;  /* 0xffffffff12157810 */ /* 0x000fe40007ffe0ff */
[----:B------:R-:W-:-:S02]  /*1ea0*/  IADD3 R28, PT, PT, R27, -0x1, RZ ;  /* 0xffffffff1b1c7810 */ /* 0x000fc40007ffe0ff */
[----:B------:R-:W-:Y:S02]  /*1eb0*/  ISETP.GT.U32.AND P0, PT, R21, 0xfd, PT ;  /* 0x000000fd1500780c */ /* 0x000fe40003f04070 */
[----:B------:R-:W-:Y:S02]  /*1ec0*/  MOV R16, R11 ;  /* 0x0000000b00107202 */ /* 0x000fe40000000f00 */
[----:B------:R-:W-:-:S13]  /*1ed0*/  ISETP.GT.U32.OR P0, PT, R28, 0xfd, P0 ;  /* 0x000000fd1c00780c */ /* 0x000fda0000704470 */
[----:B------:R-:W-:Y:S01]  /*1ee0*/  @!P0 MOV R19, RZ ;  /* 0x000000ff00138202 */ /* 0x000fe20000000f00 */
[----:B------:R-:W-:Y:S06]  /*1ef0*/  @!P0 BRA `(.L_x_61) ;  /* 0x00000000005c8947 */ /* 0x000fec0003800000 */
[----:B------:R-:W-:Y:S02]  /*1f00*/  FSETP.GTU.FTZ.AND P0, PT, |R11|, +INF , PT ;  /* 0x7f8000000b00780b */ /* 0x000fe40003f1c200 */
[----:B------:R-:W-:-:S04]  /*1f10*/  FSETP.GTU.FTZ.AND P1, PT, |R29|, +INF , PT ;  /* 0x7f8000001d00780b */ /* 0x000fc80003f3c200 */
[----:B------:R-:W-:-:S13]  /*1f20*/  PLOP3.LUT P0, PT, P0, P1, PT, 0xf8, 0x8f ;  /* 0x00000000008f781c */ /* 0x000fda0000703f70 */
[----:B------:R-:W-:Y:S05]  /*1f30*/  @P0 BRA `(.L_x_62) ;  /* 0x00000004004c0947 */ /* 0x000fea0003800000 */
[----:B------:R-:W-:-:S13]  /*1f40*/  LOP3.LUT P0, RZ, R29, 0x7fffffff, R16, 0xc8, !PT ;  /* 0x7fffffff1dff7812 */ /* 0x000fda000780c810 */
[----:B------:R-:W-:Y:S05]  /*1f50*/  @!P0 BRA `(.L_x_63) ;  /* 0x00000004003c8947 */ /* 0x000fea0003800000 */
[----:B------:R-:W-:Y:S02]  /*1f60*/  FSETP.NEU.FTZ.AND P2, PT, |R11|, +INF , PT ;  /* 0x7f8000000b00780b */ /* 0x000fe40003f5d200 */
[----:B------:R-:W-:Y:S02]  /*1f70*/  FSETP.NEU.FTZ.AND P1, PT, |R29|, +INF , PT ;  /* 0x7f8000001d00780b */ /* 0x000fe40003f3d200 */
[----:B------:R-:W-:-:S11]  /*1f80*/  FSETP.NEU.FTZ.AND P0, PT, |R11|, +INF , PT ;  /* 0x7f8000000b00780b */ /* 0x000fd60003f1d200 */
[----:B------:R-:W-:Y:S05]  /*1f90*/  @!P1 BRA !P2, `(.L_x_63) ;  /* 0x00000004002c9947 */ /* 0x000fea0005000000 */
[----:B------:R-:W-:-:S04]  /*1fa0*/  LOP3.LUT P2, RZ, R16, 0x7fffffff, RZ, 0xc0, !PT ;  /* 0x7fffffff10ff7812 */ /* 0x000fc8000784c0ff */
[----:B------:R-:W-:-:S13]  /*1fb0*/  PLOP3.LUT P1, PT, P1, P2, PT, 0x2f, 0xf2 ;  /* 0x0000000000f2781c */ /* 0x000fda0000f24577 */
[----:B------:R-:W-:Y:S05]  /*1fc0*/  @P1 BRA `(.L_x_64) ;  /* 0x0000000400181947 */ /* 0x000fea0003800000 */
[----:B------:R-:W-:-:S04]  /*1fd0*/  LOP3.LUT P1, RZ, R29, 0x7fffffff, RZ, 0xc0, !PT ;  /* 0x7fffffff1dff7812 */ /* 0x000fc8000782c0ff */
[----:B------:R-:W-:-:S13]  /*1fe0*/  PLOP3.LUT P0, PT, P0, P1, PT, 0x2f, 0xf2 ;  /* 0x0000000000f2781c */ /* 0x000fda0000702577 */
[----:B------:R-:W-:Y:S05]  /*1ff0*/  @P0 BRA `(.L_x_65) ;  /* 0x0000000400000947 */ /* 0x000fea0003800000 */
[----:B------:R-:W-:Y:S02]  /*2000*/  ISETP.GE.AND P0, PT, R28, RZ, PT ;  /* 0x000000ff1c00720c */ /* 0x000fe40003f06270 */
[----:B------:R-:W-:-:S11]  /*2010*/  ISETP.GE.AND P1, PT, R21, RZ, PT ;  /* 0x000000ff1500720c */ /* 0x000fd60003f26270 */
[----:B------:R-:W-:Y:S01]  /*2020*/  @P0 MOV R19, RZ ;  /* 0x000000ff00130202 */ /* 0x000fe20000000f00 */
[----:B------:R-:W-:Y:S01]  /*2030*/  @!P0 FFMA R16, R11, 1.84467440737095516160e+19, RZ ;  /* 0x5f8000000b108823 */ /* 0x000fe200000000ff */
[----:B------:R-:W-:Y:S01]  /*2040*/  @!P0 MOV R19, 0xffffffc0 ;  /* 0xffffffc000138802 */ /* 0x000fe20000000f00 */
[----:B------:R-:W-:-:S03]  /*2050*/  @!P1 FFMA R29, R29, 1.84467440737095516160e+19, RZ ;  /* 0x5f8000001d1d9823 */ /* 0x000fc600000000ff */
[----:B------:R-:W-:-:S07]  /*2060*/  @!P1 IADD3 R19, PT, PT, R19, 0x40, RZ ;  /* 0x0000004013139810 */ /* 0x000fce0007ffe0ff */
.L_x_61:
[----:B------:R-:W-:Y:S01]  /*2070*/  LEA R28, R18, 0xc0800000, 0x17 ;  /* 0xc0800000121c7811 */ /* 0x000fe200078eb8ff */
[----:B------:R-:W-:Y:S01]  /*2080*/  BSSY.RECONVERGENT B1, `(.L_x_66) ;  /* 0x0000036000017945 */ /* 0x000fe20003800200 */
[----:B------:R-:W-:Y:S02]  /*2090*/  IADD3 R27, PT, PT, R27, -0x7f, RZ ;  /* 0xffffff811b1b7810 */ /* 0x000fe40007ffe0ff */
[----:B------:R-:W-:-:S03]  /*20a0*/  IADD3 R33, PT, PT, -R28, R29, RZ ;  /* 0x0000001d1c217210 */ /* 0x000fc60007ffe1ff */
[----:B------:R-:W-:Y:S01]  /*20b0*/  IMAD R16, R27, -0x800000, R16 ;  /* 0xff8000001b107824 */ /* 0x000fe200078e0210 */
[----:B------:R-:W0:Y:S01]  /*20c0*/  MUFU.RCP R28, R33 ;  /* 0x00000021001c7308 */ /* 0x000e220000001000 */
[----:B------:R-:W-:-:S04]  /*20d0*/  FADD.FTZ R21, -R33, -RZ ;  /* 0x800000ff21157221 */ /* 0x000fc80000010100 */
[----:B0-----:R-:W-:-:S04]  /*20e0*/  FFMA R29, R28, R21, 1 ;  /* 0x3f8000001c1d7423 */ /* 0x001fc80000000015 */
[----:B------:R-:W-:-:S04]  /*20f0*/  FFMA R29, R28, R29, R28 ;  /* 0x0000001d1c1d7223 */ /* 0x000fc8000000001c */
[----:B------:R-:W-:-:S04]  /*2100*/  FFMA R28, R16, R29, RZ ;  /* 0x0000001d101c7223 */ /* 0x000fc800000000ff */
[----:B------:R-:W-:-:S04]  /*2110*/  FFMA R30, R21, R28, R16 ;  /* 0x0000001c151e7223 */ /* 0x000fc80000000010 */
[----:B------:R-:W-:Y:S01]  /*2120*/  FFMA R30, R29, R30, R28 ;  /* 0x0000001e1d1e7223 */ /* 0x000fe2000000001c */
[----:B------:R-:W-:-:S03]  /*2130*/  IADD3 R28, PT, PT, R27, 0x7f, -R18 ;  /* 0x0000007f1b1c7810 */ /* 0x000fc60007ffe812 */
[----:B------:R-:W-:Y:S01]  /*2140*/  FFMA R21, R21, R30, R16 ;  /* 0x0000001e15157223 */ /* 0x000fe20000000010 */
[----:B------:R-:W-:-:S03]  /*2150*/  IADD3 R19, PT, PT, R28, R19, RZ ;  /* 0x000000131c137210 */ /* 0x000fc60007ffe0ff */
[----:B------:R-:W-:-:S05]  /*2160*/  FFMA R16, R29, R21, R30 ;  /* 0x000000151d107223 */ /* 0x000fca000000001e */
[----:B------:R-:W-:-:S04]  /*2170*/  SHF.R.U32.HI R18, RZ, 0x17, R16 ;  /* 0x00000017ff127819 */ /* 0x000fc80000011610 */
[----:B------:R-:W-:-:S04]  /*2180*/  LOP3.LUT R18, R18, 0xff, RZ, 0xc0, !PT ;  /* 0x000000ff12127812 */ /* 0x000fc800078ec0ff */
[----:B------:R-:W-:-:S04]  /*2190*/  IADD3 R18, PT, PT, R18, R19, RZ ;  /* 0x0000001312127210 */ /* 0x000fc80007ffe0ff */
[----:B------:R-:W-:-:S04]  /*21a0*/  IADD3 R27, PT, PT, R18, -0x1, RZ ;  /* 0xffffffff121b7810 */ /* 0x000fc80007ffe0ff */
[----:B------:R-:W-:-:S13]  /*21b0*/  ISETP.GE.U32.AND P0, PT, R27, 0xfe, PT ;  /* 0x000000fe1b00780c */ /* 0x000fda0003f06070 */
[----:B------:R-:W-:Y:S05]  /*21c0*/  @!P0 BRA `(.L_x_67) ;  /* 0x0000000000808947 */ /* 0x000fea0003800000 */
[----:B------:R-:W-:-:S13]  /*21d0*/  ISETP.GT.AND P0, PT, R18, 0xfe, PT ;  /* 0x000000fe1200780c */ /* 0x000fda0003f04270 */
[----:B------:R-:W-:Y:S05]  /*21e0*/  @P0 BRA `(.L_x_68) ;  /* 0x00000000006c0947 */ /* 0x000fea0003800000 */
[----:B------:R-:W-:-:S13]  /*21f0*/  ISETP.GE.AND P0, PT, R18, 0x1, PT ;  /* 0x000000011200780c */ /* 0x000fda0003f06270 */
[----:B------:R-:W-:Y:S05]  /*2200*/  @P0 BRA `(.L_x_69) ;  /* 0x0000000000740947 */ /* 0x000fea0003800000 */
[----:B------:R-:W-:Y:S02]  /*2210*/  ISETP.GE.AND P0, PT, R18, -0x18, PT ;  /* 0xffffffe81200780c */ /* 0x000fe40003f06270 */
[----:B------:R-:W-:-:S11]  /*2220*/  LOP3.LUT R16, R16, 0x80000000, RZ, 0xc0, !PT ;  /* 0x8000000010107812 */ /* 0x000fd600078ec0ff */
[----:B------:R-:W-:Y:S05]  /*2230*/  @!P0 BRA `(.L_x_69) ;  /* 0x0000000000688947 */ /* 0x000fea0003800000 */
[CCC-:B------:R-:W-:Y:S01]  /*2240*/  FFMA.RZ R19, R29.reuse, R21.reuse, R30.reuse ;  /* 0x000000151d137223 */ /* 0x1c0fe2000000c01e */
[CCC-:B------:R-:W-:Y:S01]  /*2250*/  FFMA.RP R27, R29.reuse, R21.reuse, R30.reuse ;  /* 0x000000151d1b7223 */ /* 0x1c0fe2000000801e */
[----:B------:R-:W-:Y:S01]  /*2260*/  FFMA.RM R30, R29, R21, R30 ;  /* 0x000000151d1e7223 */ /* 0x000fe2000000401e */
[C---:B------:R-:W-:Y:S02]  /*2270*/  IADD3 R21, PT, PT, R18.reuse, 0x20, RZ ;  /* 0x0000002012157810 */ /* 0x040fe40007ffe0ff */
[----:B------:R-:W-:Y:S02]  /*2280*/  LOP3.LUT R19, R19, 0x7fffff, RZ, 0xc0, !PT ;  /* 0x007fffff13137812 */ /* 0x000fe400078ec0ff */
[C---:B------:R-:W-:Y:S02]  /*2290*/  ISETP.NE.AND P2, PT, R18.reuse, RZ, PT ;  /* 0x000000ff1200720c */ /* 0x040fe40003f45270 */
[----:B------:R-:W-:Y:S02]  /*22a0*/  LOP3.LUT R28, R19, 0x800000, RZ, 0xfc, !PT ;  /* 0x00800000131c7812 */ /* 0x000fe400078efcff */
[----:B------:R-:W-:-:S02]  /*22b0*/  ISETP.NE.AND P1, PT, R18, RZ, PT ;  /* 0x000000ff1200720c */ /* 0x000fc40003f25270 */
[----:B------:R-:W-:Y:S02]  /*22c0*/  IADD3 R18, PT, PT, -R18, RZ, RZ ;  /* 0x000000ff12127210 */ /* 0x000fe40007ffe1ff */
[----:B------:R-:W-:Y:S02]  /*22d0*/  SHF.L.U32 R21, R28, R21, RZ ;  /* 0x000000151c157219 */ /* 0x000fe400000006ff */
[----:B------:R-:W-:Y:S02]  /*22e0*/  FSETP.NEU.FTZ.AND P0, PT, R27, R30, PT ;  /* 0x0000001e1b00720b */ /* 0x000fe40003f1d000 */
[----:B------:R-:W-:Y:S02]  /*22f0*/  SEL R19, R18, RZ, P2 ;  /* 0x000000ff12137207 */ /* 0x000fe40001000000 */
[----:B------:R-:W-:Y:S02]  /*2300*/  ISETP.NE.AND P1, PT, R21, RZ, P1 ;  /* 0x000000ff1500720c */ /* 0x000fe40000f25270 */
[----:B------:R-:W-:-:S02]  /*2310*/  SHF.R.U32.HI R21, RZ, R19, R28 ;  /* 0x00000013ff157219 */ /* 0x000fc4000001161c */
[----:B------:R-:W-:Y:S02]  /*2320*/  PLOP3.LUT P0, PT, P0, P1, PT, 0xf8, 0x8f ;  /* 0x00000000008f781c */ /* 0x000fe40000703f70 */
[----:B------:R-:W-:Y:S02]  /*2330*/  SHF.R.U32.HI R19, RZ, 0x1, R21 ;  /* 0x00000001ff137819 */ /* 0x000fe40000011615 */
[----:B------:R-:W-:-:S04]  /*2340*/  SEL R18, RZ, 0x1, !P0 ;  /* 0x00000001ff127807 */ /* 0x000fc80004000000 */
[----:B------:R-:W-:-:S04]  /*2350*/  LOP3.LUT R18, R18, 0x1, R19, 0xf8, !PT ;  /* 0x0000000112127812 */ /* 0x000fc800078ef813 */
[----:B------:R-:W-:-:S04]  /*2360*/  LOP3.LUT R18, R18, R21, RZ, 0xc0, !PT ;  /* 0x0000001512127212 */ /* 0x000fc800078ec0ff */
[----:B------:R-:W-:-:S04]  /*2370*/  IADD3 R19, PT, PT, R19, R18, RZ ;  /* 0x0000001213137210 */ /* 0x000fc80007ffe0ff */
[----:B------:R-:W-:Y:S01]  /*2380*/  LOP3.LUT R16, R19, R16, RZ, 0xfc, !PT ;  /* 0x0000001013107212 */ /* 0x000fe200078efcff */
[----:B------:R-:W-:Y:S06]  /*2390*/  BRA `(.L_x_69) ;  /* 0x0000000000107947 */ /* 0x000fec0003800000 */
.L_x_68:
[----:B------:R-:W-:-:S04]  /*23a0*/  LOP3.LUT R16, R16, 0x80000000, RZ, 0xc0, !PT ;  /* 0x8000000010107812 */ /* 0x000fc800078ec0ff */
[----:B------:R-:W-:Y:S01]  /*23b0*/  LOP3.LUT R16, R16, 0x7f800000, RZ, 0xfc, !PT ;  /* 0x7f80000010107812 */ /* 0x000fe200078efcff */
[----:B------:R-:W-:Y:S06]  /*23c0*/  BRA `(.L_x_69) ;  /* 0x0000000000047947 */ /* 0x000fec0003800000 */
.L_x_67:
[----:B------:R-:W-:-:S07]  /*23d0*/  LEA R16, R19, R16, 0x17 ;  /* 0x0000001013107211 */ /* 0x000fce00078eb8ff */
.L_x_69:
[----:B------:R-:W-:Y:S05]  /*23e0*/  BSYNC.RECONVERGENT B1 ;  /* 0x0000000000017941 */ /* 0x000fea0003800200 */
.L_x_66:
[----:B------:R-:W-:Y:S05]  /*23f0*/  BRA `(.L_x_70) ;  /* 0x0000000000207947 */ /* 0x000fea0003800000 */
.L_x_65:
[----:B------:R-:W-:-:S04]  /*2400*/  LOP3.LUT R16, R29, 0x80000000, R16, 0x48, !PT ;  /* 0x800000001d107812 */ /* 0x000fc800078e4810 */
[----:B------:R-:W-:Y:S01]  /*2410*/  LOP3.LUT R16, R16, 0x7f800000, RZ, 0xfc, !PT ;  /* 0x7f80000010107812 */ /* 0x000fe200078efcff */
[----:B------:R-:W-:Y:S06]  /*2420*/  BRA `(.L_x_70) ;  /* 0x0000000000147947 */ /* 0x000fec0003800000 */
.L_x_64:
[----:B------:R-:W-:Y:S01]  /*2430*/  LOP3.LUT R16, R29, 0x80000000, R16, 0x48, !PT ;  /* 0x800000001d107812 */ /* 0x000fe200078e4810 */
[----:B------:R-:W-:Y:S06]  /*2440*/  BRA `(.L_x_70) ;  /* 0x00000000000c7947 */ /* 0x000fec0003800000 */
.L_x_63:
[----:B------:R-:W0:Y:S01]  /*2450*/  MUFU.RSQ R16, -QNAN ;  /* 0xffc0000000107908 */ /* 0x000e220000001400 */
[----:B------:R-:W-:Y:S05]  /*2460*/  BRA `(.L_x_70) ;  /* 0x0000000000047947 */ /* 0x000fea0003800000 */
.L_x_62:
[----:B------:R-:W-:-:S07]  /*2470*/  FADD.FTZ R16, R11, R29 ;  /* 0x0000001d0b107221 */ /* 0x000fce0000010000 */
.L_x_70:
[----:B------:R-:W-:Y:S05]  /*2480*/  BSYNC.RECONVERGENT B0 ;  /* 0x0000000000007941 */ /* 0x000fea0003800200 */
.L_x_60:
[----:B------:R-:W-:-:S04]  /*2490*/  HFMA2 R27, -RZ, RZ, 0, 0 ;  /* 0x00000000ff1b7431 */ /* 0x000fc800000001ff */
[----:B0-----:R-:W-:Y:S05]  /*24a0*/  RET.REL.NODEC R26 `(_Z12galaxyKernelP6float4S0_jjfii) ;  /* 0xffffffd81ad47950 */ /* 0x001fea0003c3ffff */
.L_x_71:
[----:B------:R-:W-:-:S00]  /*24b0*/  BRA `(.L_x_71) ;  /* 0xfffffffc00fc7947 */ /* 0x000fc0000383ffff */
[----:B------:R-:W-:-:S00]  /*24c0*/  NOP ;  /* 0x0000000000007918 */ /* 0x000fc00000000000 */
        /* <DEDUP_REMOVED lines=11> */
.L_x_73:


//--------------------- .nv.shared._Z12galaxyKernelP6float4S0_jjfii --------------------------
	.section	.nv.shared._Z12galaxyKernelP6float4S0_jjfii,"aw",@nobits
	.sectionflags	@""
	.align	16
	.zero		1024


//--------------------- .nv.shared.reserved.0     --------------------------
	.section	.nv.shared.reserved.0,"aw",@nobits
	.weak		__nv_reservedSMEM_offset_0_alias
	.size		__nv_reservedSMEM_offset_0_alias, 0, 64
	.other		__nv_reservedSMEM_offset_0_alias,@"STO_CUDA_RESERVED_SHARED STV_DEFAULT"
__nv_reservedSMEM_offset_0_alias:
	.zero		0
	.zero		64


//--------------------- .nv.constant0._Z12galaxyKernelP6float4S0_jjfii --------------------------
	.section	.nv.constant0._Z12galaxyKernelP6float4S0_jjfii,"a",@progbits
	.sectionflags	@""
	.align	4
.nv.constant0._Z12galaxyKernelP6float4S0_jjfii:
	.zero		932


//--------------------- SYMBOLS --------------------------

	.type		.nv.reservedSmem.offset0,@object
	.size		.nv.reservedSmem.offset0,0x4
	.type		.nv.reservedSmem.cap,@object
	.size		.nv.reservedSmem.cap,0x4
